//
// Generated by NVIDIA NVVM Compiler
//
// Compiler Build ID: CL-36424714
// Cuda compilation tools, release 13.0, V13.0.88
// Based on NVVM 20.0.0
//

.version 9.0
.target sm_100
.address_size 64

	// .globl	backwardleakyfloatalpha

.visible .entry backwardleakyfloatalpha(
	.param .u32 backwardleakyfloatalpha_param_0,
	.param .u64 .ptr .align 1 backwardleakyfloatalpha_param_1,
	.param .u64 .ptr .align 1 backwardleakyfloatalpha_param_2,
	.param .u64 .ptr .align 1 backwardleakyfloatalpha_param_3,
	.param .f32 backwardleakyfloatalpha_param_4,
	.param .f32 backwardleakyfloatalpha_param_5
)
{
	.reg .pred 	%p<4>;
	.reg .b32 	%r<11>;
	.reg .b32 	%f<10>;
	.reg .b64 	%rd<15>;

	ld.param.u32 	%r6, [backwardleakyfloatalpha_param_0];
	ld.param.u64 	%rd4, [backwardleakyfloatalpha_param_1];
	ld.param.u64 	%rd5, [backwardleakyfloatalpha_param_2];
	ld.param.u64 	%rd6, [backwardleakyfloatalpha_param_3];
	ld.param.f32 	%f4, [backwardleakyfloatalpha_param_4];
	ld.param.f32 	%f5, [backwardleakyfloatalpha_param_5];
	cvta.to.global.u64 	%rd1, %rd6;
	mov.u32 	%r7, %ctaid.x;
	mov.u32 	%r1, %ntid.x;
	mov.u32 	%r8, %tid.x;
	mad.lo.s32 	%r10, %r7, %r1, %r8;
	setp.ge.s32 	%p1, %r10, %r6;
	@%p1 bra 	$L__BB0_6;
	mov.u32 	%r9, %nctaid.x;
	mul.lo.s32 	%r3, %r1, %r9;
	cvta.to.global.u64 	%rd2, %rd4;
	cvta.to.global.u64 	%rd3, %rd5;
$L__BB0_2:
	mul.wide.s32 	%rd7, %r10, 4;
	add.s64 	%rd8, %rd2, %rd7;
	ld.global.f32 	%f6, [%rd8];
	setp.leu.f32 	%p2, %f6, 0f00000000;
	@%p2 bra 	$L__BB0_4;
	add.s64 	%rd12, %rd1, %rd7;
	ld.global.f32 	%f9, [%rd12];
	bra.uni 	$L__BB0_5;
$L__BB0_4:
	add.s64 	%rd10, %rd1, %rd7;
	ld.global.f32 	%f7, [%rd10];
	mul.f32 	%f9, %f4, %f7;
$L__BB0_5:
	mul.f32 	%f8, %f5, %f9;
	add.s64 	%rd14, %rd3, %rd7;
	st.global.f32 	[%rd14], %f8;
	bar.sync 	0;
	add.s32 	%r10, %r10, %r3;
	setp.lt.s32 	%p3, %r10, %r6;
	@%p3 bra 	$L__BB0_2;
$L__BB0_6:
	ret;

}
	// .globl	forwardleakyfloat
.visible .entry forwardleakyfloat(
	.param .u32 forwardleakyfloat_param_0,
	.param .u64 .ptr .align 1 forwardleakyfloat_param_1,
	.param .u64 .ptr .align 1 forwardleakyfloat_param_2,
	.param .f32 forwardleakyfloat_param_3
)
{
	.reg .pred 	%p<4>;
	.reg .b32 	%r<11>;
	.reg .b32 	%f<5>;
	.reg .b64 	%rd<8>;

	ld.param.u32 	%r6, [forwardleakyfloat_param_0];
	ld.param.u64 	%rd3, [forwardleakyfloat_param_1];
	ld.param.u64 	%rd4, [forwardleakyfloat_param_2];
	ld.param.f32 	%f1, [forwardleakyfloat_param_3];
	mov.u32 	%r7, %ctaid.x;
	mov.u32 	%r1, %ntid.x;
	mov.u32 	%r8, %tid.x;
	mad.lo.s32 	%r10, %r7, %r1, %r8;
	setp.ge.s32 	%p1, %r10, %r6;
	@%p1 bra 	$L__BB1_3;
	mov.u32 	%r9, %nctaid.x;
	mul.lo.s32 	%r3, %r1, %r9;
	cvta.to.global.u64 	%rd1, %rd3;
	cvta.to.global.u64 	%rd2, %rd4;
$L__BB1_2:
	mul.wide.s32 	%rd5, %r10, 4;
	add.s64 	%rd6, %rd1, %rd5;
	ld.global.f32 	%f2, [%rd6];
	setp.gt.f32 	%p2, %f2, 0f00000000;
	mul.f32 	%f3, %f1, %f2;
	selp.f32 	%f4, %f2, %f3, %p2;
	add.s64 	%rd7, %rd2, %rd5;
	st.global.f32 	[%rd7], %f4;
	add.s32 	%r10, %r10, %r3;
	setp.lt.s32 	%p3, %r10, %r6;
	@%p3 bra 	$L__BB1_2;
$L__BB1_3:
	ret;

}
	// .globl	backwardleakyfloat
.visible .entry backwardleakyfloat(
	.param .u32 backwardleakyfloat_param_0,
	.param .u64 .ptr .align 1 backwardleakyfloat_param_1,
	.param .u64 .ptr .align 1 backwardleakyfloat_param_2,
	.param .u64 .ptr .align 1 backwardleakyfloat_param_3,
	.param .f32 backwardleakyfloat_param_4
)
{
	.reg .pred 	%p<4>;
	.reg .b32 	%r<11>;
	.reg .b32 	%f<8>;
	.reg .b64 	%rd<15>;

	ld.param.u32 	%r6, [backwardleakyfloat_param_0];
	ld.param.u64 	%rd4, [backwardleakyfloat_param_1];
	ld.param.u64 	%rd5, [backwardleakyfloat_param_2];
	ld.param.u64 	%rd6, [backwardleakyfloat_param_3];
	ld.param.f32 	%f4, [backwardleakyfloat_param_4];
	cvta.to.global.u64 	%rd1, %rd6;
	mov.u32 	%r7, %ctaid.x;
	mov.u32 	%r1, %ntid.x;
	mov.u32 	%r8, %tid.x;
	mad.lo.s32 	%r10, %r7, %r1, %r8;
	setp.ge.s32 	%p1, %r10, %r6;
	@%p1 bra 	$L__BB2_6;
	mov.u32 	%r9, %nctaid.x;
	mul.lo.s32 	%r3, %r1, %r9;
	cvta.to.global.u64 	%rd2, %rd4;
	cvta.to.global.u64 	%rd3, %rd5;
$L__BB2_2:
	mul.wide.s32 	%rd7, %r10, 4;
	add.s64 	%rd8, %rd2, %rd7;
	ld.global.f32 	%f5, [%rd8];
	setp.leu.f32 	%p2, %f5, 0f00000000;
	@%p2 bra 	$L__BB2_4;
	add.s64 	%rd12, %rd1, %rd7;
	ld.global.f32 	%f7, [%rd12];
	bra.uni 	$L__BB2_5;
$L__BB2_4:
	add.s64 	%rd10, %rd1, %rd7;
	ld.global.f32 	%f6, [%rd10];
	mul.f32 	%f7, %f4, %f6;
$L__BB2_5:
	add.s64 	%rd14, %rd3, %rd7;
	st.global.f32 	[%rd14], %f7;
	add.s32 	%r10, %r10, %r3;
	setp.lt.s32 	%p3, %r10, %r6;
	@%p3 bra 	$L__BB2_2;
$L__BB2_6:
	ret;

}
	// .globl	MSELoss
.visible .entry MSELoss(
	.param .u32 MSELoss_param_0,
	.param .u64 .ptr .align 1 MSELoss_param_1,
	.param .u64 .ptr .align 1 MSELoss_param_2,
	.param .u64 .ptr .align 1 MSELoss_param_3,
	.param .u64 .ptr .align 1 MSELoss_param_4,
	.param .f32 MSELoss_param_5,
	.param .f32 MSELoss_param_6
)
{
	.reg .pred 	%p<3>;
	.reg .b32 	%r<12>;
	.reg .b32 	%f<7>;
	.reg .b64 	%rd<13>;

	ld.param.u32 	%r6, [MSELoss_param_0];
	ld.param.u64 	%rd5, [MSELoss_param_1];
	ld.param.u64 	%rd6, [MSELoss_param_2];
	ld.param.u64 	%rd7, [MSELoss_param_3];
	ld.param.u64 	%rd8, [MSELoss_param_4];
	cvta.to.global.u64 	%rd1, %rd8;
	mov.b32 	%r7, 0;
	st.global.u32 	[%rd1], %r7;
	mov.u32 	%r8, %ctaid.x;
	mov.u32 	%r1, %ntid.x;
	mov.u32 	%r9, %tid.x;
	mad.lo.s32 	%r11, %r8, %r1, %r9;
	setp.ge.s32 	%p1, %r11, %r6;
	@%p1 bra 	$L__BB3_3;
	mov.u32 	%r10, %nctaid.x;
	mul.lo.s32 	%r3, %r1, %r10;
	cvta.to.global.u64 	%rd2, %rd7;
	cvta.to.global.u64 	%rd3, %rd6;
	cvta.to.global.u64 	%rd4, %rd5;
$L__BB3_2:
	mul.wide.s32 	%rd9, %r11, 4;
	add.s64 	%rd10, %rd2, %rd9;
	ld.global.f32 	%f1, [%rd10];
	add.s64 	%rd11, %rd3, %rd9;
	ld.global.f32 	%f2, [%rd11];
	sub.f32 	%f3, %f1, %f2;
	add.s64 	%rd12, %rd4, %rd9;
	st.global.f32 	[%rd12], %f3;
	mul.f32 	%f4, %f3, %f3;
	mul.f32 	%f5, %f4, 0f3F000000;
	atom.global.add.f32 	%f6, [%rd1], %f5;
	add.s32 	%r11, %r11, %r3;
	setp.lt.s32 	%p2, %r11, %r6;
	@%p2 bra 	$L__BB3_2;
$L__BB3_3:
	ret;

}
	// .globl	MSELossbyBatches
.visible .entry MSELossbyBatches(
	.param .u32 MSELossbyBatches_param_0,
	.param .u32 MSELossbyBatches_param_1,
	.param .u64 .ptr .align 1 MSELossbyBatches_param_2,
	.param .u64 .ptr .align 1 MSELossbyBatches_param_3,
	.param .u64 .ptr .align 1 MSELossbyBatches_param_4,
	.param .u64 .ptr .align 1 MSELossbyBatches_param_5
)
{
	.reg .pred 	%p<5>;
	.reg .b32 	%r<23>;
	.reg .b32 	%f<7>;
	.reg .b64 	%rd<15>;

	ld.param.u32 	%r11, [MSELossbyBatches_param_0];
	ld.param.u32 	%r12, [MSELossbyBatches_param_1];
	ld.param.u64 	%rd6, [MSELossbyBatches_param_2];
	ld.param.u64 	%rd7, [MSELossbyBatches_param_3];
	ld.param.u64 	%rd8, [MSELossbyBatches_param_4];
	ld.param.u64 	%rd9, [MSELossbyBatches_param_5];
	mov.u32 	%r13, %ctaid.x;
	mov.u32 	%r1, %ntid.x;
	mov.u32 	%r14, %tid.x;
	mad.lo.s32 	%r21, %r13, %r1, %r14;
	setp.ge.s32 	%p1, %r21, %r11;
	@%p1 bra 	$L__BB4_6;
	mov.u32 	%r15, %ctaid.y;
	mov.u32 	%r16, %ntid.y;
	mov.u32 	%r17, %tid.y;
	mad.lo.s32 	%r3, %r15, %r16, %r17;
	mov.u32 	%r18, %nctaid.y;
	mul.lo.s32 	%r4, %r16, %r18;
	mov.u32 	%r19, %nctaid.x;
	mul.lo.s32 	%r5, %r1, %r19;
	cvta.to.global.u64 	%rd1, %rd8;
	cvta.to.global.u64 	%rd2, %rd7;
	cvta.to.global.u64 	%rd3, %rd6;
	cvta.to.global.u64 	%rd4, %rd9;
$L__BB4_2:
	setp.ge.s32 	%p2, %r3, %r12;
	@%p2 bra 	$L__BB4_5;
	mul.wide.s32 	%rd10, %r21, 4;
	add.s64 	%rd5, %rd4, %rd10;
	mul.lo.s32 	%r7, %r21, %r12;
	mov.u32 	%r22, %r3;
$L__BB4_4:
	add.s32 	%r20, %r22, %r7;
	mul.wide.s32 	%rd11, %r20, 4;
	add.s64 	%rd12, %rd1, %rd11;
	ld.global.f32 	%f1, [%rd12];
	add.s64 	%rd13, %rd2, %rd11;
	ld.global.f32 	%f2, [%rd13];
	sub.f32 	%f3, %f1, %f2;
	add.s64 	%rd14, %rd3, %rd11;
	st.global.f32 	[%rd14], %f3;
	mul.f32 	%f4, %f3, %f3;
	mul.f32 	%f5, %f4, 0f3F000000;
	atom.global.add.f32 	%f6, [%rd5], %f5;
	add.s32 	%r22, %r22, %r4;
	setp.lt.s32 	%p3, %r22, %r12;
	@%p3 bra 	$L__BB4_4;
$L__BB4_5:
	add.s32 	%r21, %r21, %r5;
	setp.lt.s32 	%p4, %r21, %r11;
	@%p4 bra 	$L__BB4_2;
$L__BB4_6:
	ret;

}
	// .globl	ConcatForwardNCHW
.visible .entry ConcatForwardNCHW(
	.param .u32 ConcatForwardNCHW_param_0,
	.param .u32 ConcatForwardNCHW_param_1,
	.param .u32 ConcatForwardNCHW_param_2,
	.param .u32 ConcatForwardNCHW_param_3,
	.param .u64 .ptr .align 1 ConcatForwardNCHW_param_4,
	.param .u32 ConcatForwardNCHW_param_5,
	.param .u32 ConcatForwardNCHW_param_6,
	.param .u64 .ptr .align 1 ConcatForwardNCHW_param_7,
	.param .u64 .ptr .align 1 ConcatForwardNCHW_param_8
)
{
	.reg .pred 	%p<20>;
	.reg .b32 	%r<85>;
	.reg .b32 	%f<5>;
	.reg .b64 	%rd<23>;

	ld.param.u32 	%r44, [ConcatForwardNCHW_param_0];
	ld.param.u32 	%r45, [ConcatForwardNCHW_param_1];
	ld.param.u32 	%r46, [ConcatForwardNCHW_param_2];
	ld.param.u32 	%r47, [ConcatForwardNCHW_param_3];
	ld.param.u64 	%rd4, [ConcatForwardNCHW_param_4];
	ld.param.u32 	%r48, [ConcatForwardNCHW_param_5];
	ld.param.u32 	%r49, [ConcatForwardNCHW_param_6];
	ld.param.u64 	%rd5, [ConcatForwardNCHW_param_7];
	ld.param.u64 	%rd6, [ConcatForwardNCHW_param_8];
	cvta.to.global.u64 	%rd1, %rd4;
	cvta.to.global.u64 	%rd2, %rd6;
	cvta.to.global.u64 	%rd3, %rd5;
	setp.lt.s32 	%p1, %r45, 1;
	@%p1 bra 	$L__BB5_30;
	add.s32 	%r50, %r49, %r47;
	mul.lo.s32 	%r1, %r50, %r45;
	setp.lt.s32 	%p2, %r46, 1;
	mov.u32 	%r51, %ctaid.x;
	mov.u32 	%r52, %ntid.x;
	mov.u32 	%r53, %tid.x;
	mad.lo.s32 	%r2, %r51, %r52, %r53;
	mov.u32 	%r54, %nctaid.x;
	mul.lo.s32 	%r3, %r52, %r54;
	add.s32 	%r4, %r1, %r47;
	@%p2 bra 	$L__BB5_22;
	setp.gt.s32 	%p8, %r48, 0;
	@%p8 bra 	$L__BB5_8;
	mov.b32 	%r79, 0;
$L__BB5_4:
	mul.lo.s32 	%r27, %r79, %r47;
	mov.b32 	%r80, 0;
$L__BB5_5:
	setp.lt.s32 	%p9, %r2, %r44;
	@%p9 bra 	$L__BB5_6;
	bra.uni 	$L__BB5_20;
$L__BB5_6:
	mul.lo.s32 	%r62, %r80, %r44;
	add.s32 	%r32, %r62, %r27;
	add.s32 	%r33, %r62, %r1;
	mov.u32 	%r81, %r2;
$L__BB5_7:
	add.s32 	%r63, %r32, %r81;
	mul.wide.s32 	%rd11, %r63, 4;
	add.s64 	%rd12, %rd1, %rd11;
	ld.global.f32 	%f2, [%rd12];
	add.s32 	%r64, %r33, %r81;
	mul.wide.s32 	%rd13, %r64, 4;
	add.s64 	%rd14, %rd2, %rd13;
	st.global.f32 	[%rd14], %f2;
	add.s32 	%r81, %r81, %r3;
	setp.lt.s32 	%p10, %r81, %r44;
	@%p10 bra 	$L__BB5_7;
	bra.uni 	$L__BB5_20;
$L__BB5_8:
	add.s32 	%r5, %r2, %r1;
	mov.b32 	%r72, 0;
$L__BB5_9:
	mad.lo.s32 	%r7, %r72, %r47, %r2;
	mov.b32 	%r73, 0;
$L__BB5_10:
	setp.lt.s32 	%p13, %r2, %r44;
	@%p13 bra 	$L__BB5_11;
	bra.uni 	$L__BB5_13;
$L__BB5_11:
	mul.lo.s32 	%r67, %r73, %r44;
	add.s32 	%r75, %r5, %r67;
	add.s32 	%r74, %r7, %r67;
	mov.u32 	%r76, %r2;
$L__BB5_12:
	mul.wide.s32 	%rd15, %r74, 4;
	add.s64 	%rd16, %rd1, %rd15;
	ld.global.f32 	%f3, [%rd16];
	mul.wide.s32 	%rd17, %r75, 4;
	add.s64 	%rd18, %rd2, %rd17;
	st.global.f32 	[%rd18], %f3;
	add.s32 	%r76, %r76, %r3;
	add.s32 	%r75, %r75, %r3;
	add.s32 	%r74, %r74, %r3;
	setp.lt.s32 	%p14, %r76, %r44;
	@%p14 bra 	$L__BB5_12;
$L__BB5_13:
	add.s32 	%r73, %r73, 1;
	setp.ne.s32 	%p15, %r73, %r46;
	@%p15 bra 	$L__BB5_10;
	mul.lo.s32 	%r16, %r72, %r49;
	mov.b32 	%r77, 0;
$L__BB5_15:
	setp.lt.s32 	%p16, %r2, %r44;
	@%p16 bra 	$L__BB5_16;
	bra.uni 	$L__BB5_18;
$L__BB5_16:
	mul.lo.s32 	%r69, %r77, %r44;
	add.s32 	%r21, %r69, %r16;
	add.s32 	%r22, %r4, %r69;
	mov.u32 	%r78, %r2;
$L__BB5_17:
	add.s32 	%r70, %r21, %r78;
	mul.wide.s32 	%rd19, %r70, 4;
	add.s64 	%rd20, %rd3, %rd19;
	ld.global.f32 	%f4, [%rd20];
	add.s32 	%r71, %r22, %r78;
	mul.wide.s32 	%rd21, %r71, 4;
	add.s64 	%rd22, %rd2, %rd21;
	st.global.f32 	[%rd22], %f4;
	add.s32 	%r78, %r78, %r3;
	setp.lt.s32 	%p17, %r78, %r44;
	@%p17 bra 	$L__BB5_17;
$L__BB5_18:
	add.s32 	%r77, %r77, 1;
	setp.eq.s32 	%p18, %r77, %r48;
	@%p18 bra 	$L__BB5_19;
	bra.uni 	$L__BB5_15;
$L__BB5_19:
	add.s32 	%r72, %r72, 1;
	setp.eq.s32 	%p19, %r72, %r45;
	@%p19 bra 	$L__BB5_30;
	bra.uni 	$L__BB5_9;
$L__BB5_20:
	add.s32 	%r80, %r80, 1;
	setp.eq.s32 	%p11, %r80, %r46;
	@%p11 bra 	$L__BB5_21;
	bra.uni 	$L__BB5_5;
$L__BB5_21:
	add.s32 	%r79, %r79, 1;
	setp.eq.s32 	%p12, %r79, %r45;
	@%p12 bra 	$L__BB5_30;
	bra.uni 	$L__BB5_4;
$L__BB5_22:
	setp.lt.s32 	%p3, %r48, 1;
	@%p3 bra 	$L__BB5_30;
	mov.b32 	%r82, 0;
$L__BB5_24:
	mul.lo.s32 	%r36, %r82, %r49;
	mov.b32 	%r83, 0;
$L__BB5_25:
	setp.lt.s32 	%p4, %r2, %r44;
	@%p4 bra 	$L__BB5_26;
	bra.uni 	$L__BB5_28;
$L__BB5_26:
	mul.lo.s32 	%r57, %r83, %r44;
	add.s32 	%r41, %r57, %r36;
	add.s32 	%r42, %r4, %r57;
	mov.u32 	%r84, %r2;
$L__BB5_27:
	add.s32 	%r58, %r41, %r84;
	mul.wide.s32 	%rd7, %r58, 4;
	add.s64 	%rd8, %rd3, %rd7;
	ld.global.f32 	%f1, [%rd8];
	add.s32 	%r59, %r42, %r84;
	mul.wide.s32 	%rd9, %r59, 4;
	add.s64 	%rd10, %rd2, %rd9;
	st.global.f32 	[%rd10], %f1;
	add.s32 	%r84, %r84, %r3;
	setp.lt.s32 	%p5, %r84, %r44;
	@%p5 bra 	$L__BB5_27;
$L__BB5_28:
	add.s32 	%r83, %r83, 1;
	setp.eq.s32 	%p6, %r83, %r48;
	@%p6 bra 	$L__BB5_29;
	bra.uni 	$L__BB5_25;
$L__BB5_29:
	add.s32 	%r82, %r82, 1;
	setp.ne.s32 	%p7, %r82, %r45;
	@%p7 bra 	$L__BB5_24;
$L__BB5_30:
	ret;

}
	// .globl	ConcatBackwardNCHW
.visible .entry ConcatBackwardNCHW(
	.param .u32 ConcatBackwardNCHW_param_0,
	.param .u32 ConcatBackwardNCHW_param_1,
	.param .u32 ConcatBackwardNCHW_param_2,
	.param .u32 ConcatBackwardNCHW_param_3,
	.param .u64 .ptr .align 1 ConcatBackwardNCHW_param_4,
	.param .u32 ConcatBackwardNCHW_param_5,
	.param .u32 ConcatBackwardNCHW_param_6,
	.param .u64 .ptr .align 1 ConcatBackwardNCHW_param_7,
	.param .u64 .ptr .align 1 ConcatBackwardNCHW_param_8
)
{
	.reg .pred 	%p<20>;
	.reg .b32 	%r<85>;
	.reg .b32 	%f<5>;
	.reg .b64 	%rd<23>;

	ld.param.u32 	%r44, [ConcatBackwardNCHW_param_0];
	ld.param.u32 	%r45, [ConcatBackwardNCHW_param_1];
	ld.param.u32 	%r46, [ConcatBackwardNCHW_param_2];
	ld.param.u32 	%r47, [ConcatBackwardNCHW_param_3];
	ld.param.u64 	%rd4, [ConcatBackwardNCHW_param_4];
	ld.param.u32 	%r48, [ConcatBackwardNCHW_param_5];
	ld.param.u32 	%r49, [ConcatBackwardNCHW_param_6];
	ld.param.u64 	%rd5, [ConcatBackwardNCHW_param_7];
	ld.param.u64 	%rd6, [ConcatBackwardNCHW_param_8];
	cvta.to.global.u64 	%rd1, %rd4;
	cvta.to.global.u64 	%rd2, %rd5;
	cvta.to.global.u64 	%rd3, %rd6;
	setp.lt.s32 	%p1, %r45, 1;
	@%p1 bra 	$L__BB6_30;
	add.s32 	%r50, %r49, %r47;
	mul.lo.s32 	%r1, %r50, %r45;
	setp.lt.s32 	%p2, %r46, 1;
	mov.u32 	%r51, %ctaid.x;
	mov.u32 	%r52, %ntid.x;
	mov.u32 	%r53, %tid.x;
	mad.lo.s32 	%r2, %r51, %r52, %r53;
	mov.u32 	%r54, %nctaid.x;
	mul.lo.s32 	%r3, %r52, %r54;
	add.s32 	%r4, %r1, %r47;
	@%p2 bra 	$L__BB6_22;
	setp.gt.s32 	%p8, %r48, 0;
	@%p8 bra 	$L__BB6_8;
	mov.b32 	%r79, 0;
$L__BB6_4:
	mul.lo.s32 	%r27, %r79, %r47;
	mov.b32 	%r80, 0;
$L__BB6_5:
	setp.lt.s32 	%p9, %r2, %r44;
	@%p9 bra 	$L__BB6_6;
	bra.uni 	$L__BB6_20;
$L__BB6_6:
	mul.lo.s32 	%r62, %r80, %r44;
	add.s32 	%r32, %r62, %r1;
	add.s32 	%r33, %r62, %r27;
	mov.u32 	%r81, %r2;
$L__BB6_7:
	add.s32 	%r63, %r32, %r81;
	mul.wide.s32 	%rd11, %r63, 4;
	add.s64 	%rd12, %rd3, %rd11;
	ld.global.f32 	%f2, [%rd12];
	add.s32 	%r64, %r33, %r81;
	mul.wide.s32 	%rd13, %r64, 4;
	add.s64 	%rd14, %rd1, %rd13;
	st.global.f32 	[%rd14], %f2;
	add.s32 	%r81, %r81, %r3;
	setp.lt.s32 	%p10, %r81, %r44;
	@%p10 bra 	$L__BB6_7;
	bra.uni 	$L__BB6_20;
$L__BB6_8:
	add.s32 	%r5, %r2, %r1;
	mov.b32 	%r72, 0;
$L__BB6_9:
	mad.lo.s32 	%r7, %r72, %r47, %r2;
	mov.b32 	%r73, 0;
$L__BB6_10:
	setp.lt.s32 	%p13, %r2, %r44;
	@%p13 bra 	$L__BB6_11;
	bra.uni 	$L__BB6_13;
$L__BB6_11:
	mul.lo.s32 	%r67, %r73, %r44;
	add.s32 	%r75, %r7, %r67;
	add.s32 	%r74, %r5, %r67;
	mov.u32 	%r76, %r2;
$L__BB6_12:
	mul.wide.s32 	%rd15, %r74, 4;
	add.s64 	%rd16, %rd3, %rd15;
	ld.global.f32 	%f3, [%rd16];
	mul.wide.s32 	%rd17, %r75, 4;
	add.s64 	%rd18, %rd1, %rd17;
	st.global.f32 	[%rd18], %f3;
	add.s32 	%r76, %r76, %r3;
	add.s32 	%r75, %r75, %r3;
	add.s32 	%r74, %r74, %r3;
	setp.lt.s32 	%p14, %r76, %r44;
	@%p14 bra 	$L__BB6_12;
$L__BB6_13:
	add.s32 	%r73, %r73, 1;
	setp.ne.s32 	%p15, %r73, %r46;
	@%p15 bra 	$L__BB6_10;
	mul.lo.s32 	%r16, %r72, %r49;
	mov.b32 	%r77, 0;
$L__BB6_15:
	setp.lt.s32 	%p16, %r2, %r44;
	@%p16 bra 	$L__BB6_16;
	bra.uni 	$L__BB6_18;
$L__BB6_16:
	mul.lo.s32 	%r69, %r77, %r44;
	add.s32 	%r21, %r4, %r69;
	add.s32 	%r22, %r69, %r16;
	mov.u32 	%r78, %r2;
$L__BB6_17:
	add.s32 	%r70, %r21, %r78;
	mul.wide.s32 	%rd19, %r70, 4;
	add.s64 	%rd20, %rd3, %rd19;
	ld.global.f32 	%f4, [%rd20];
	add.s32 	%r71, %r22, %r78;
	mul.wide.s32 	%rd21, %r71, 4;
	add.s64 	%rd22, %rd2, %rd21;
	st.global.f32 	[%rd22], %f4;
	add.s32 	%r78, %r78, %r3;
	setp.lt.s32 	%p17, %r78, %r44;
	@%p17 bra 	$L__BB6_17;
$L__BB6_18:
	add.s32 	%r77, %r77, 1;
	setp.eq.s32 	%p18, %r77, %r48;
	@%p18 bra 	$L__BB6_19;
	bra.uni 	$L__BB6_15;
$L__BB6_19:
	add.s32 	%r72, %r72, 1;
	setp.eq.s32 	%p19, %r72, %r45;
	@%p19 bra 	$L__BB6_30;
	bra.uni 	$L__BB6_9;
$L__BB6_20:
	add.s32 	%r80, %r80, 1;
	setp.eq.s32 	%p11, %r80, %r46;
	@%p11 bra 	$L__BB6_21;
	bra.uni 	$L__BB6_5;
$L__BB6_21:
	add.s32 	%r79, %r79, 1;
	setp.eq.s32 	%p12, %r79, %r45;
	@%p12 bra 	$L__BB6_30;
	bra.uni 	$L__BB6_4;
$L__BB6_22:
	setp.lt.s32 	%p3, %r48, 1;
	@%p3 bra 	$L__BB6_30;
	mov.b32 	%r82, 0;
$L__BB6_24:
	mul.lo.s32 	%r36, %r82, %r49;
	mov.b32 	%r83, 0;
$L__BB6_25:
	setp.lt.s32 	%p4, %r2, %r44;
	@%p4 bra 	$L__BB6_26;
	bra.uni 	$L__BB6_28;
$L__BB6_26:
	mul.lo.s32 	%r57, %r83, %r44;
	add.s32 	%r41, %r4, %r57;
	add.s32 	%r42, %r57, %r36;
	mov.u32 	%r84, %r2;
$L__BB6_27:
	add.s32 	%r58, %r41, %r84;
	mul.wide.s32 	%rd7, %r58, 4;
	add.s64 	%rd8, %rd3, %rd7;
	ld.global.f32 	%f1, [%rd8];
	add.s32 	%r59, %r42, %r84;
	mul.wide.s32 	%rd9, %r59, 4;
	add.s64 	%rd10, %rd2, %rd9;
	st.global.f32 	[%rd10], %f1;
	add.s32 	%r84, %r84, %r3;
	setp.lt.s32 	%p5, %r84, %r44;
	@%p5 bra 	$L__BB6_27;
$L__BB6_28:
	add.s32 	%r83, %r83, 1;
	setp.eq.s32 	%p6, %r83, %r48;
	@%p6 bra 	$L__BB6_29;
	bra.uni 	$L__BB6_25;
$L__BB6_29:
	add.s32 	%r82, %r82, 1;
	setp.ne.s32 	%p7, %r82, %r45;
	@%p7 bra 	$L__BB6_24;
$L__BB6_30:
	ret;

}
	// .globl	MakePlanarImageBatchesUint8
.visible .entry MakePlanarImageBatchesUint8(
	.param .u32 MakePlanarImageBatchesUint8_param_0,
	.param .u32 MakePlanarImageBatchesUint8_param_1,
	.param .u32 MakePlanarImageBatchesUint8_param_2,
	.param .u64 .ptr .align 1 MakePlanarImageBatchesUint8_param_3,
	.param .u64 .ptr .align 1 MakePlanarImageBatchesUint8_param_4
)
{
	.reg .pred 	%p<7>;
	.reg .b32 	%r<31>;
	.reg .b32 	%f<2>;
	.reg .b64 	%rd<9>;

	ld.param.u32 	%r17, [MakePlanarImageBatchesUint8_param_0];
	ld.param.u32 	%r18, [MakePlanarImageBatchesUint8_param_1];
	ld.param.u32 	%r19, [MakePlanarImageBatchesUint8_param_2];
	ld.param.u64 	%rd3, [MakePlanarImageBatchesUint8_param_3];
	ld.param.u64 	%rd4, [MakePlanarImageBatchesUint8_param_4];
	setp.lt.s32 	%p1, %r18, 1;
	@%p1 bra 	$L__BB7_9;
	setp.lt.s32 	%p2, %r19, 1;
	mov.u32 	%r20, %ctaid.x;
	mov.u32 	%r1, %ntid.x;
	mov.u32 	%r21, %tid.x;
	mad.lo.s32 	%r2, %r20, %r1, %r21;
	@%p2 bra 	$L__BB7_9;
	mov.u32 	%r23, %nctaid.x;
	mul.lo.s32 	%r3, %r1, %r23;
	cvta.to.global.u64 	%rd1, %rd3;
	cvta.to.global.u64 	%rd2, %rd4;
	mov.b32 	%r26, 0;
$L__BB7_3:
	mul.lo.s32 	%r5, %r19, %r26;
	mov.b32 	%r27, 0;
$L__BB7_4:
	setp.lt.s32 	%p3, %r2, %r17;
	@%p3 bra 	$L__BB7_5;
	bra.uni 	$L__BB7_7;
$L__BB7_5:
	add.s32 	%r25, %r5, %r27;
	mad.lo.s32 	%r29, %r17, %r25, %r2;
	mad.lo.s32 	%r28, %r27, %r17, %r2;
	mov.u32 	%r30, %r2;
$L__BB7_6:
	mul.wide.s32 	%rd5, %r28, 4;
	add.s64 	%rd6, %rd1, %rd5;
	ld.global.f32 	%f1, [%rd6];
	mul.wide.s32 	%rd7, %r29, 4;
	add.s64 	%rd8, %rd2, %rd7;
	st.global.f32 	[%rd8], %f1;
	add.s32 	%r30, %r30, %r3;
	add.s32 	%r29, %r29, %r3;
	add.s32 	%r28, %r28, %r3;
	setp.lt.s32 	%p4, %r30, %r17;
	@%p4 bra 	$L__BB7_6;
$L__BB7_7:
	add.s32 	%r27, %r27, 1;
	setp.eq.s32 	%p5, %r27, %r19;
	@%p5 bra 	$L__BB7_8;
	bra.uni 	$L__BB7_4;
$L__BB7_8:
	add.s32 	%r26, %r26, 1;
	setp.ne.s32 	%p6, %r26, %r18;
	@%p6 bra 	$L__BB7_3;
$L__BB7_9:
	ret;

}


// ===== COMPILED SASS (sm_100) =====

	.target	sm_100

	.elftype	@"ET_EXEC"


//--------------------- .note.nv.tkinfo           --------------------------
	.section	.note.nv.tkinfo,"",@"SHT_NOTE"
	.sectionflags	@"SHF_NOTE_NV_TKINFO"
	.tkinfo
        /*0018*/ 	.word	0x00000002
        /*0030*/ 	.string	""
        /*0030*/ 	.string	"ptxas"
        /*0030*/ 	.string	"Cuda compilation tools, release 13.0, V13.0.88"
        /*0030*/ 	.string	"Build cuda_13.0.r13.0/compiler.36424714_0"
        /*0030*/ 	.string	"-arch sm_100 -m 64 "



//--------------------- .note.nv.cuinfo           --------------------------
	.section	.note.nv.cuinfo,"",@"SHT_NOTE"
	.sectionflags	@"SHF_NOTE_NV_CUINFO"
        /*0018*/ 	.short	0x0002
        /*001a*/ 	.short	0x0064
        /*001c*/ 	.short	0x0082
	.zero		2


//--------------------- .nv.info                  --------------------------
	.section	.nv.info,"",@"SHT_CUDA_INFO"
	.align	4


	//----- nvinfo : EIATTR_REGCOUNT
	.align		4
        /*0000*/ 	.byte	0x04, 0x2f
        /*0002*/ 	.short	(.L_1 - .L_0)
	.align		4
.L_0:
        /*0004*/ 	.word	index@(backwardleakyfloatalpha)
        /*0008*/ 	.word	0x00000014


	//----- nvinfo : EIATTR_FRAME_SIZE
	.align		4
.L_1:
        /*000c*/ 	.byte	0x04, 0x11
        /*000e*/ 	.short	(.L_3 - .L_2)
	.align		4
.L_2:
        /*0010*/ 	.word	index@(backwardleakyfloatalpha)
        /*0014*/ 	.word	0x00000000


	//----- nvinfo : EIATTR_REGCOUNT
	.align		4
.L_3:
        /*0018*/ 	.byte	0x04, 0x2f
        /*001a*/ 	.short	(.L_5 - .L_4)
	.align		4
.L_4:
        /*001c*/ 	.word	index@(forwardleakyfloat)
        /*0020*/ 	.word	0x00000010


	//----- nvinfo : EIATTR_FRAME_SIZE
	.align		4
.L_5:
        /*0024*/ 	.byte	0x04, 0x11
        /*0026*/ 	.short	(.L_7 - .L_6)
	.align		4
.L_6:
        /*0028*/ 	.word	index@(forwardleakyfloat)
        /*002c*/ 	.word	0x00000000


	//----- nvinfo : EIATTR_REGCOUNT
	.align		4
.L_7:
        /*0030*/ 	.byte	0x04, 0x2f
        /*0032*/ 	.short	(.L_9 - .L_8)
	.align		4
.L_8:
        /*0034*/ 	.word	index@(backwardleakyfloat)
        /*0038*/ 	.word	0x00000014


	//----- nvinfo : EIATTR_FRAME_SIZE
	.align		4
.L_9:
        /*003c*/ 	.byte	0x04, 0x11
        /*003e*/ 	.short	(.L_11 - .L_10)
	.align		4
.L_10:
        /*0040*/ 	.word	index@(backwardleakyfloat)
        /*0044*/ 	.word	0x00000000


	//----- nvinfo : EIATTR_REGCOUNT
	.align		4
.L_11:
        /*0048*/ 	.byte	0x04, 0x2f
        /*004a*/ 	.short	(.L_13 - .L_12)
	.align		4
.L_12:
        /*004c*/ 	.word	index@(MSELoss)
        /*0050*/ 	.word	0x00000018


	//----- nvinfo : EIATTR_FRAME_SIZE
	.align		4
.L_13:
        /*0054*/ 	.byte	0x04, 0x11
        /*0056*/ 	.short	(.L_15 - .L_14)
	.align		4
.L_14:
        /*0058*/ 	.word	index@(MSELoss)
        /*005c*/ 	.word	0x00000000


	//----- nvinfo : EIATTR_REGCOUNT
	.align		4
.L_15:
        /*0060*/ 	.byte	0x04, 0x2f
        /*0062*/ 	.short	(.L_17 - .L_16)
	.align		4
.L_16:
        /*0064*/ 	.word	index@(MSELossbyBatches)
        /*0068*/ 	.word	0x0000001c


	//----- nvinfo : EIATTR_FRAME_SIZE
	.align		4
.L_17:
        /*006c*/ 	.byte	0x04, 0x11
        /*006e*/ 	.short	(.L_19 - .L_18)
	.align		4
.L_18:
        /*0070*/ 	.word	index@(MSELossbyBatches)
        /*0074*/ 	.word	0x00000000


	//----- nvinfo : EIATTR_REGCOUNT
	.align		4
.L_19:
        /*0078*/ 	.byte	0x04, 0x2f
        /*007a*/ 	.short	(.L_21 - .L_20)
	.align		4
.L_20:
        /*007c*/ 	.word	index@(ConcatForwardNCHW)
        /*0080*/ 	.word	0x00000016


	//----- nvinfo : EIATTR_FRAME_SIZE
	.align		4
.L_21:
        /*0084*/ 	.byte	0x04, 0x11
        /*0086*/ 	.short	(.L_23 - .L_22)
	.align		4
.L_22:
        /*0088*/ 	.word	index@(ConcatForwardNCHW)
        /*008c*/ 	.word	0x00000000


	//----- nvinfo : EIATTR_REGCOUNT
	.align		4
.L_23:
        /*0090*/ 	.byte	0x04, 0x2f
        /*0092*/ 	.short	(.L_25 - .L_24)
	.align		4
.L_24:
        /*0094*/ 	.word	index@(ConcatBackwardNCHW)
        /*0098*/ 	.word	0x00000016


	//----- nvinfo : EIATTR_FRAME_SIZE
	.align		4
.L_25:
        /*009c*/ 	.byte	0x04, 0x11
        /*009e*/ 	.short	(.L_27 - .L_26)
	.align		4
.L_26:
        /*00a0*/ 	.word	index@(ConcatBackwardNCHW)
        /*00a4*/ 	.word	0x00000000


	//----- nvinfo : EIATTR_REGCOUNT
	.align		4
.L_27:
        /*00a8*/ 	.byte	0x04, 0x2f
        /*00aa*/ 	.short	(.L_29 - .L_28)
	.align		4
.L_28:
        /*00ac*/ 	.word	index@(MakePlanarImageBatchesUint8)
        /*00b0*/ 	.word	0x00000014


	//----- nvinfo : EIATTR_FRAME_SIZE
	.align		4
.L_29:
        /*00b4*/ 	.byte	0x04, 0x11
        /*00b6*/ 	.short	(.L_31 - .L_30)
	.align		4
.L_30:
        /*00b8*/ 	.word	index@(MakePlanarImageBatchesUint8)
        /*00bc*/ 	.word	0x00000000


	//----- nvinfo : EIATTR_MIN_STACK_SIZE
	.align		4
.L_31:
        /*00c0*/ 	.byte	0x04, 0x12
        /*00c2*/ 	.short	(.L_33 - .L_32)
	.align		4
.L_32:
        /*00c4*/ 	.word	index@(MakePlanarImageBatchesUint8)
        /*00c8*/ 	.word	0x00000000


	//----- nvinfo : EIATTR_MIN_STACK_SIZE
	.align		4
.L_33:
        /*00cc*/ 	.byte	0x04, 0x12
        /*00ce*/ 	.short	(.L_35 - .L_34)
	.align		4
.L_34:
        /*00d0*/ 	.word	index@(ConcatBackwardNCHW)
        /*00d4*/ 	.word	0x00000000


	//----- nvinfo : EIATTR_MIN_STACK_SIZE
	.align		4
.L_35:
        /*00d8*/ 	.byte	0x04, 0x12
        /*00da*/ 	.short	(.L_37 - .L_36)
	.align		4
.L_36:
        /*00dc*/ 	.word	index@(ConcatForwardNCHW)
        /*00e0*/ 	.word	0x00000000


	//----- nvinfo : EIATTR_MIN_STACK_SIZE
	.align		4
.L_37:
        /*00e4*/ 	.byte	0x04, 0x12
        /*00e6*/ 	.short	(.L_39 - .L_38)
	.align		4
.L_38:
        /*00e8*/ 	.word	index@(MSELossbyBatches)
        /*00ec*/ 	.word	0x00000000


	//----- nvinfo : EIATTR_MIN_STACK_SIZE
	.align		4
.L_39:
        /*00f0*/ 	.byte	0x04, 0x12
        /*00f2*/ 	.short	(.L_41 - .L_40)
	.align		4
.L_40:
        /*00f4*/ 	.word	index@(MSELoss)
        /*00f8*/ 	.word	0x00000000


	//----- nvinfo : EIATTR_MIN_STACK_SIZE
	.align		4
.L_41:
        /*00fc*/ 	.byte	0x04, 0x12
        /*00fe*/ 	.short	(.L_43 - .L_42)
	.align		4
.L_42:
        /*0100*/ 	.word	index@(backwardleakyfloat)
        /*0104*/ 	.word	0x00000000


	//----- nvinfo : EIATTR_MIN_STACK_SIZE
	.align		4
.L_43:
        /*0108*/ 	.byte	0x04, 0x12
        /*010a*/ 	.short	(.L_45 - .L_44)
	.align		4
.L_44:
        /*010c*/ 	.word	index@(forwardleakyfloat)
        /*0110*/ 	.word	0x00000000


	//----- nvinfo : EIATTR_MIN_STACK_SIZE
	.align		4
.L_45:
        /*0114*/ 	.byte	0x04, 0x12
        /*0116*/ 	.short	(.L_47 - .L_46)
	.align		4
.L_46:
        /*0118*/ 	.word	index@(backwardleakyfloatalpha)
        /*011c*/ 	.word	0x00000000
.L_47:


//--------------------- .nv.compat                --------------------------
	.section	.nv.compat,"",@"SHT_CUDA_COMPAT_INFO"
	.align	4
        /*0000*/ 	.byte	0x02, 0x09, 0x00, 0x00, 0x02, 0x02, 0x01, 0x00, 0x02, 0x05, 0x05, 0x00, 0x03, 0x07, 0x01, 0x01
        /*0010*/ 	.byte	0x02, 0x03, 0x00, 0x00, 0x02, 0x06, 0x01, 0x00, 0x04, 0x0b, 0x08, 0x00, 0x09, 0x00, 0x00, 0x00
        /*0020*/ 	.byte	0x00, 0x00, 0x00, 0x00


//--------------------- .nv.info.MakePlanarImageBatchesUint8 --------------------------
	.section	.nv.info.MakePlanarImageBatchesUint8,"",@"SHT_CUDA_INFO"
	.sectionflags	@""
	.align	4


	//----- nvinfo : EIATTR_CUDA_API_VERSION
	.align		4
        /*0000*/ 	.byte	0x04, 0x37
        /*0002*/ 	.short	(.L_49 - .L_48)
.L_48:
        /*0004*/ 	.word	0x00000082


	//----- nvinfo : EIATTR_KPARAM_INFO
	.align		4
.L_49:
        /*0008*/ 	.byte	0x04, 0x17
        /*000a*/ 	.short	(.L_51 - .L_50)
.L_50:
        /*000c*/ 	.word	0x00000000
        /*0010*/ 	.short	0x0004
        /*0012*/ 	.short	0x0018
        /*0014*/ 	.byte	0x00, 0xf5, 0x21, 0x00


	//----- nvinfo : EIATTR_KPARAM_INFO
	.align		4
.L_51:
        /*0018*/ 	.byte	0x04, 0x17
        /*001a*/ 	.short	(.L_53 - .L_52)
.L_52:
        /*001c*/ 	.word	0x00000000
        /*0020*/ 	.short	0x0003
        /*0022*/ 	.short	0x0010
        /*0024*/ 	.byte	0x00, 0xf5, 0x21, 0x00


	//----- nvinfo : EIATTR_KPARAM_INFO
	.align		4
.L_53:
        /*0028*/ 	.byte	0x04, 0x17
        /*002a*/ 	.short	(.L_55 - .L_54)
.L_54:
        /*002c*/ 	.word	0x00000000
        /*0030*/ 	.short	0x0002
        /*0032*/ 	.short	0x0008
        /*0034*/ 	.byte	0x00, 0xf0, 0x11, 0x00


	//----- nvinfo : EIATTR_KPARAM_INFO
	.align		4
.L_55:
        /*0038*/ 	.byte	0x04, 0x17
        /*003a*/ 	.short	(.L_57 - .L_56)
.L_56:
        /*003c*/ 	.word	0x00000000
        /*0040*/ 	.short	0x0001
        /*0042*/ 	.short	0x0004
        /*0044*/ 	.byte	0x00, 0xf0, 0x11, 0x00


	//----- nvinfo : EIATTR_KPARAM_INFO
	.align		4
.L_57:
        /*0048*/ 	.byte	0x04, 0x17
        /*004a*/ 	.short	(.L_59 - .L_58)
.L_58:
        /*004c*/ 	.word	0x00000000
        /*0050*/ 	.short	0x0000
        /*0052*/ 	.short	0x0000
        /*0054*/ 	.byte	0x00, 0xf0, 0x11, 0x00


	//----- nvinfo : EIATTR_SPARSE_MMA_MASK
	.align		4
.L_59:
        /*0058*/ 	.byte	0x03, 0x50
        /*005a*/ 	.short	0x0000


	//----- nvinfo : EIATTR_MAXREG_COUNT
	.align		4
        /*005c*/ 	.byte	0x03, 0x1b
        /*005e*/ 	.short	0x00ff


	//----- nvinfo : EIATTR_MERCURY_ISA_VERSION
	.align		4
        /*0060*/ 	.byte	0x03, 0x5f
        /*0062*/ 	.short	0x0101


	//----- nvinfo : EIATTR_VRC_CTA_INIT_COUNT
	.align		4
        /*0064*/ 	.byte	0x02, 0x4a
	.zero		1
	.zero		1


	//----- nvinfo : EIATTR_EXIT_INSTR_OFFSETS
	.align		4
        /*0068*/ 	.byte	0x04, 0x1c
        /*006a*/ 	.short	(.L_61 - .L_60)


	//   ....[0]....
.L_60:
        /*006c*/ 	.word	0x00000030


	//   ....[1]....
        /*0070*/ 	.word	0x00000090


	//   ....[2]....
        /*0074*/ 	.word	0x000002e0


	//----- nvinfo : EIATTR_CRS_STACK_SIZE
	.align		4
.L_61:
        /*0078*/ 	.byte	0x04, 0x1e
        /*007a*/ 	.short	(.L_63 - .L_62)
.L_62:
        /*007c*/ 	.word	0x00000000


	//----- nvinfo : EIATTR_CBANK_PARAM_SIZE
	.align		4
.L_63:
        /*0080*/ 	.byte	0x03, 0x19
        /*0082*/ 	.short	0x0020


	//----- nvinfo : EIATTR_PARAM_CBANK
	.align		4
        /*0084*/ 	.byte	0x04, 0x0a
        /*0086*/ 	.short	(.L_65 - .L_64)
	.align		4
.L_64:
        /*0088*/ 	.word	index@(.nv.constant0.MakePlanarImageBatchesUint8)
        /*008c*/ 	.short	0x0380
        /*008e*/ 	.short	0x0020


	//----- nvinfo : EIATTR_SW_WAR
	.align		4
.L_65:
        /*0090*/ 	.byte	0x04, 0x36
        /*0092*/ 	.short	(.L_67 - .L_66)
.L_66:
        /*0094*/ 	.word	0x00000008
.L_67:


//--------------------- .nv.info.ConcatBackwardNCHW --------------------------
	.section	.nv.info.ConcatBackwardNCHW,"",@"SHT_CUDA_INFO"
	.sectionflags	@""
	.align	4


	//----- nvinfo : EIATTR_CUDA_API_VERSION
	.align		4
        /*0000*/ 	.byte	0x04, 0x37
        /*0002*/ 	.short	(.L_69 - .L_68)
.L_68:
        /*0004*/ 	.word	0x00000082


	//----- nvinfo : EIATTR_KPARAM_INFO
	.align		4
.L_69:
        /*0008*/ 	.byte	0x04, 0x17
        /*000a*/ 	.short	(.L_71 - .L_70)
.L_70:
        /*000c*/ 	.word	0x00000000
        /*0010*/ 	.short	0x0008
        /*0012*/ 	.short	0x0028
        /*0014*/ 	.byte	0x00, 0xf5, 0x21, 0x00


	//----- nvinfo : EIATTR_KPARAM_INFO
	.align		4
.L_71:
        /*0018*/ 	.byte	0x04, 0x17
        /*001a*/ 	.short	(.L_73 - .L_72)
.L_72:
        /*001c*/ 	.word	0x00000000
        /*0020*/ 	.short	0x0007
        /*0022*/ 	.short	0x0020
        /*0024*/ 	.byte	0x00, 0xf5, 0x21, 0x00


	//----- nvinfo : EIATTR_KPARAM_INFO
	.align		4
.L_73:
        /*0028*/ 	.byte	0x04, 0x17
        /*002a*/ 	.short	(.L_75 - .L_74)
.L_74:
        /*002c*/ 	.word	0x00000000
        /*0030*/ 	.short	0x0006
        /*0032*/ 	.short	0x001c
        /*0034*/ 	.byte	0x00, 0xf0, 0x11, 0x00


	//----- nvinfo : EIATTR_KPARAM_INFO
	.align		4
.L_75:
        /*0038*/ 	.byte	0x04, 0x17
        /*003a*/ 	.short	(.L_77 - .L_76)
.L_76:
        /*003c*/ 	.word	0x00000000
        /*0040*/ 	.short	0x0005
        /*0042*/ 	.short	0x0018
        /*0044*/ 	.byte	0x00, 0xf0, 0x11, 0x00


	//----- nvinfo : EIATTR_KPARAM_INFO
	.align		4
.L_77:
        /*0048*/ 	.byte	0x04, 0x17
        /*004a*/ 	.short	(.L_79 - .L_78)
.L_78:
        /*004c*/ 	.word	0x00000000
        /*0050*/ 	.short	0x0004
        /*0052*/ 	.short	0x0010
        /*0054*/ 	.byte	0x00, 0xf5, 0x21, 0x00


	//----- nvinfo : EIATTR_KPARAM_INFO
	.align		4
.L_79:
        /*0058*/ 	.byte	0x04, 0x17
        /*005a*/ 	.short	(.L_81 - .L_80)
.L_80:
        /*005c*/ 	.word	0x00000000
        /*0060*/ 	.short	0x0003
        /*0062*/ 	.short	0x000c
        /*0064*/ 	.byte	0x00, 0xf0, 0x11, 0x00


	//----- nvinfo : EIATTR_KPARAM_INFO
	.align		4
.L_81:
        /*0068*/ 	.byte	0x04, 0x17
        /*006a*/ 	.short	(.L_83 - .L_82)
.L_82:
        /*006c*/ 	.word	0x00000000
        /*0070*/ 	.short	0x0002
        /*0072*/ 	.short	0x0008
        /*0074*/ 	.byte	0x00, 0xf0, 0x11, 0x00


	//----- nvinfo : EIATTR_KPARAM_INFO
	.align		4
.L_83:
        /*0078*/ 	.byte	0x04, 0x17
        /*007a*/ 	.short	(.L_85 - .L_84)
.L_84:
        /*007c*/ 	.word	0x00000000
        /*0080*/ 	.short	0x0001
        /*0082*/ 	.short	0x0004
        /*0084*/ 	.byte	0x00, 0xf0, 0x11, 0x00


	//----- nvinfo : EIATTR_KPARAM_INFO
	.align		4
.L_85:
        /*0088*/ 	.byte	0x04, 0x17
        /*008a*/ 	.short	(.L_87 - .L_86)
.L_86:
        /*008c*/ 	.word	0x00000000
        /*0090*/ 	.short	0x0000
        /*0092*/ 	.short	0x0000
        /*0094*/ 	.byte	0x00, 0xf0, 0x11, 0x00


	//----- nvinfo : EIATTR_SPARSE_MMA_MASK
	.align		4
.L_87:
        /*0098*/ 	.byte	0x03, 0x50
        /*009a*/ 	.short	0x0000


	//----- nvinfo : EIATTR_MAXREG_COUNT
	.align		4
        /*009c*/ 	.byte	0x03, 0x1b
        /*009e*/ 	.short	0x00ff


	//----- nvinfo : EIATTR_MERCURY_ISA_VERSION
	.align		4
        /*00a0*/ 	.byte	0x03, 0x5f
        /*00a2*/ 	.short	0x0101


	//----- nvinfo : EIATTR_VRC_CTA_INIT_COUNT
	.align		4
        /*00a4*/ 	.byte	0x02, 0x4a
	.zero		1
	.zero		1


	//----- nvinfo : EIATTR_EXIT_INSTR_OFFSETS
	.align		4
        /*00a8*/ 	.byte	0x04, 0x1c
        /*00aa*/ 	.short	(.L_89 - .L_88)


	//   ....[0]....
.L_88:
        /*00ac*/ 	.word	0x00000030


	//   ....[1]....
        /*00b0*/ 	.word	0x00000330


	//   ....[2]....
        /*00b4*/ 	.word	0x000006f0


	//   ....[3]....
        /*00b8*/ 	.word	0x00000740


	//   ....[4]....
        /*00bc*/ 	.word	0x00000950


	//----- nvinfo : EIATTR_CRS_STACK_SIZE
	.align		4
.L_89:
        /*00c0*/ 	.byte	0x04, 0x1e
        /*00c2*/ 	.short	(.L_91 - .L_90)
.L_90:
        /*00c4*/ 	.word	0x00000000


	//----- nvinfo : EIATTR_CBANK_PARAM_SIZE
	.align		4
.L_91:
        /*00c8*/ 	.byte	0x03, 0x19
        /*00ca*/ 	.short	0x0030


	//----- nvinfo : EIATTR_PARAM_CBANK
	.align		4
        /*00cc*/ 	.byte	0x04, 0x0a
        /*00ce*/ 	.short	(.L_93 - .L_92)
	.align		4
.L_92:
        /*00d0*/ 	.word	index@(.nv.constant0.ConcatBackwardNCHW)
        /*00d4*/ 	.short	0x0380
        /*00d6*/ 	.short	0x0030


	//----- nvinfo : EIATTR_SW_WAR
	.align		4
.L_93:
        /*00d8*/ 	.byte	0x04, 0x36
        /*00da*/ 	.short	(.L_95 - .L_94)
.L_94:
        /*00dc*/ 	.word	0x00000008
.L_95:


//--------------------- .nv.info.ConcatForwardNCHW --------------------------
	.section	.nv.info.ConcatForwardNCHW,"",@"SHT_CUDA_INFO"
	.sectionflags	@""
	.align	4


	//----- nvinfo : EIATTR_CUDA_API_VERSION
	.align		4
        /*0000*/ 	.byte	0x04, 0x37
        /*0002*/ 	.short	(.L_97 - .L_96)
.L_96:
        /*0004*/ 	.word	0x00000082


	//----- nvinfo : EIATTR_KPARAM_INFO
	.align		4
.L_97:
        /*0008*/ 	.byte	0x04, 0x17
        /*000a*/ 	.short	(.L_99 - .L_98)
.L_98:
        /*000c*/ 	.word	0x00000000
        /*0010*/ 	.short	0x0008
        /*0012*/ 	.short	0x0028
        /*0014*/ 	.byte	0x00, 0xf5, 0x21, 0x00


	//----- nvinfo : EIATTR_KPARAM_INFO
	.align		4
.L_99:
        /*0018*/ 	.byte	0x04, 0x17
        /*001a*/ 	.short	(.L_101 - .L_100)
.L_100:
        /*001c*/ 	.word	0x00000000
        /*0020*/ 	.short	0x0007
        /*0022*/ 	.short	0x0020
        /*0024*/ 	.byte	0x00, 0xf5, 0x21, 0x00


	//----- nvinfo : EIATTR_KPARAM_INFO
	.align		4
.L_101:
        /*0028*/ 	.byte	0x04, 0x17
        /*002a*/ 	.short	(.L_103 - .L_102)
.L_102:
        /*002c*/ 	.word	0x00000000
        /*0030*/ 	.short	0x0006
        /*0032*/ 	.short	0x001c
        /*0034*/ 	.byte	0x00, 0xf0, 0x11, 0x00


	//----- nvinfo : EIATTR_KPARAM_INFO
	.align		4
.L_103:
        /*0038*/ 	.byte	0x04, 0x17
        /*003a*/ 	.short	(.L_105 - .L_104)
.L_104:
        /*003c*/ 	.word	0x00000000
        /*0040*/ 	.short	0x0005
        /*0042*/ 	.short	0x0018
        /*0044*/ 	.byte	0x00, 0xf0, 0x11, 0x00


	//----- nvinfo : EIATTR_KPARAM_INFO
	.align		4
.L_105:
        /*0048*/ 	.byte	0x04, 0x17
        /*004a*/ 	.short	(.L_107 - .L_106)
.L_106:
        /*004c*/ 	.word	0x00000000
        /*0050*/ 	.short	0x0004
        /*0052*/ 	.short	0x0010
        /*0054*/ 	.byte	0x00, 0xf5, 0x21, 0x00


	//----- nvinfo : EIATTR_KPARAM_INFO
	.align		4
.L_107:
        /*0058*/ 	.byte	0x04, 0x17
        /*005a*/ 	.short	(.L_109 - .L_108)
.L_108:
        /*005c*/ 	.word	0x00000000
        /*0060*/ 	.short	0x0003
        /*0062*/ 	.short	0x000c
        /*0064*/ 	.byte	0x00, 0xf0, 0x11, 0x00


	//----- nvinfo : EIATTR_KPARAM_INFO
	.align		4
.L_109:
        /*0068*/ 	.byte	0x04, 0x17
        /*006a*/ 	.short	(.L_111 - .L_110)
.L_110:
        /*006c*/ 	.word	0x00000000
        /*0070*/ 	.short	0x0002
        /*0072*/ 	.short	0x0008
        /*0074*/ 	.byte	0x00, 0xf0, 0x11, 0x00


	//----- nvinfo : EIATTR_KPARAM_INFO
	.align		4
.L_111:
        /*0078*/ 	.byte	0x04, 0x17
        /*007a*/ 	.short	(.L_113 - .L_112)
.L_112:
        /*007c*/ 	.word	0x00000000
        /*0080*/ 	.short	0x0001
        /*0082*/ 	.short	0x0004
        /*0084*/ 	.byte	0x00, 0xf0, 0x11, 0x00


	//----- nvinfo : EIATTR_KPARAM_INFO
	.align		4
.L_113:
        /*0088*/ 	.byte	0x04, 0x17
        /*008a*/ 	.short	(.L_115 - .L_114)
.L_114:
        /*008c*/ 	.word	0x00000000
        /*0090*/ 	.short	0x0000
        /*0092*/ 	.short	0x0000
        /*0094*/ 	.byte	0x00, 0xf0, 0x11, 0x00


	//----- nvinfo : EIATTR_SPARSE_MMA_MASK
	.align		4
.L_115:
        /*0098*/ 	.byte	0x03, 0x50
        /*009a*/ 	.short	0x0000


	//----- nvinfo : EIATTR_MAXREG_COUNT
	.align		4
        /*009c*/ 	.byte	0x03, 0x1b
        /*009e*/ 	.short	0x00ff


	//----- nvinfo : EIATTR_MERCURY_ISA_VERSION
	.align		4
        /*00a0*/ 	.byte	0x03, 0x5f
        /*00a2*/ 	.short	0x0101


	//----- nvinfo : EIATTR_VRC_CTA_INIT_COUNT
	.align		4
        /*00a4*/ 	.byte	0x02, 0x4a
	.zero		1
	.zero		1


	//----- nvinfo : EIATTR_EXIT_INSTR_OFFSETS
	.align		4
        /*00a8*/ 	.byte	0x04, 0x1c
        /*00aa*/ 	.short	(.L_117 - .L_116)


	//   ....[0]....
.L_116:
        /*00ac*/ 	.word	0x00000030


	//   ....[1]....
        /*00b0*/ 	.word	0x00000330


	//   ....[2]....
        /*00b4*/ 	.word	0x000006f0


	//   ....[3]....
        /*00b8*/ 	.word	0x00000740


	//   ....[4]....
        /*00bc*/ 	.word	0x00000950


	//----- nvinfo : EIATTR_CRS_STACK_SIZE
	.align		4
.L_117:
        /*00c0*/ 	.byte	0x04, 0x1e
        /*00c2*/ 	.short	(.L_119 - .L_118)
.L_118:
        /*00c4*/ 	.word	0x00000000


	//----- nvinfo : EIATTR_CBANK_PARAM_SIZE
	.align		4
.L_119:
        /*00c8*/ 	.byte	0x03, 0x19
        /*00ca*/ 	.short	0x0030


	//----- nvinfo : EIATTR_PARAM_CBANK
	.align		4
        /*00cc*/ 	.byte	0x04, 0x0a
        /*00ce*/ 	.short	(.L_121 - .L_120)
	.align		4
.L_120:
        /*00d0*/ 	.word	index@(.nv.constant0.ConcatForwardNCHW)
        /*00d4*/ 	.short	0x0380
        /*00d6*/ 	.short	0x0030


	//----- nvinfo : EIATTR_SW_WAR
	.align		4
.L_121:
        /*00d8*/ 	.byte	0x04, 0x36
        /*00da*/ 	.short	(.L_123 - .L_122)
.L_122:
        /*00dc*/ 	.word	0x00000008
.L_123:


//--------------------- .nv.info.MSELossbyBatches --------------------------
	.section	.nv.info.MSELossbyBatches,"",@"SHT_CUDA_INFO"
	.sectionflags	@""
	.align	4


	//----- nvinfo : EIATTR_CUDA_API_VERSION
	.align		4
        /*0000*/ 	.byte	0x04, 0x37
        /*0002*/ 	.short	(.L_125 - .L_124)
.L_124:
        /*0004*/ 	.word	0x00000082


	//----- nvinfo : EIATTR_KPARAM_INFO
	.align		4
.L_125:
        /*0008*/ 	.byte	0x04, 0x17
        /*000a*/ 	.short	(.L_127 - .L_126)
.L_126:
        /*000c*/ 	.word	0x00000000
        /*0010*/ 	.short	0x0005
        /*0012*/ 	.short	0x0020
        /*0014*/ 	.byte	0x00, 0xf5, 0x21, 0x00


	//----- nvinfo : EIATTR_KPARAM_INFO
	.align		4
.L_127:
        /*0018*/ 	.byte	0x04, 0x17
        /*001a*/ 	.short	(.L_129 - .L_128)
.L_128:
        /*001c*/ 	.word	0x00000000
        /*0020*/ 	.short	0x0004
        /*0022*/ 	.short	0x0018
        /*0024*/ 	.byte	0x00, 0xf5, 0x21, 0x00


	//----- nvinfo : EIATTR_KPARAM_INFO
	.align		4
.L_129:
        /*0028*/ 	.byte	0x04, 0x17
        /*002a*/ 	.short	(.L_131 - .L_130)
.L_130:
        /*002c*/ 	.word	0x00000000
        /*0030*/ 	.short	0x0003
        /*0032*/ 	.short	0x0010
        /*0034*/ 	.byte	0x00, 0xf5, 0x21, 0x00


	//----- nvinfo : EIATTR_KPARAM_INFO
	.align		4
.L_131:
        /*0038*/ 	.byte	0x04, 0x17
        /*003a*/ 	.short	(.L_133 - .L_132)
.L_132:
        /*003c*/ 	.word	0x00000000
        /*0040*/ 	.short	0x0002
        /*0042*/ 	.short	0x0008
        /*0044*/ 	.byte	0x00, 0xf5, 0x21, 0x00


	//----- nvinfo : EIATTR_KPARAM_INFO
	.align		4
.L_133:
        /*0048*/ 	.byte	0x04, 0x17
        /*004a*/ 	.short	(.L_135 - .L_134)
.L_134:
        /*004c*/ 	.word	0x00000000
        /*0050*/ 	.short	0x0001
        /*0052*/ 	.short	0x0004
        /*0054*/ 	.byte	0x00, 0xf0, 0x11, 0x00


	//----- nvinfo : EIATTR_KPARAM_INFO
	.align		4
.L_135:
        /*0058*/ 	.byte	0x04, 0x17
        /*005a*/ 	.short	(.L_137 - .L_136)
.L_136:
        /*005c*/ 	.word	0x00000000
        /*0060*/ 	.short	0x0000
        /*0062*/ 	.short	0x0000
        /*0064*/ 	.byte	0x00, 0xf0, 0x11, 0x00


	//----- nvinfo : EIATTR_SPARSE_MMA_MASK
	.align		4
.L_137:
        /*0068*/ 	.byte	0x03, 0x50
        /*006a*/ 	.short	0x0000


	//----- nvinfo : EIATTR_MAXREG_COUNT
	.align		4
        /*006c*/ 	.byte	0x03, 0x1b
        /*006e*/ 	.short	0x00ff


	//----- nvinfo : EIATTR_MERCURY_ISA_VERSION
	.align		4
        /*0070*/ 	.byte	0x03, 0x5f
        /*0072*/ 	.short	0x0101


	//----- nvinfo : EIATTR_VRC_CTA_INIT_COUNT
	.align		4
        /*0074*/ 	.byte	0x02, 0x4a
	.zero		1
	.zero		1


	//----- nvinfo : EIATTR_EXIT_INSTR_OFFSETS
	.align		4
        /*0078*/ 	.byte	0x04, 0x1c
        /*007a*/ 	.short	(.L_139 - .L_138)


	//   ....[0]....
.L_138:
        /*007c*/ 	.word	0x00000070


	//   ....[1]....
        /*0080*/ 	.word	0x000002d0


	//----- nvinfo : EIATTR_CRS_STACK_SIZE
	.align		4
.L_139:
        /*0084*/ 	.byte	0x04, 0x1e
        /*0086*/ 	.short	(.L_141 - .L_140)
.L_140:
        /*0088*/ 	.word	0x00000000


	//----- nvinfo : EIATTR_CBANK_PARAM_SIZE
	.align		4
.L_141:
        /*008c*/ 	.byte	0x03, 0x19
        /*008e*/ 	.short	0x0028


	//----- nvinfo : EIATTR_PARAM_CBANK
	.align		4
        /*0090*/ 	.byte	0x04, 0x0a
        /*0092*/ 	.short	(.L_143 - .L_142)
	.align		4
.L_142:
        /*0094*/ 	.word	index@(.nv.constant0.MSELossbyBatches)
        /*0098*/ 	.short	0x0380
        /*009a*/ 	.short	0x0028


	//----- nvinfo : EIATTR_SW_WAR
	.align		4
.L_143:
        /*009c*/ 	.byte	0x04, 0x36
        /*009e*/ 	.short	(.L_145 - .L_144)
.L_144:
        /*00a0*/ 	.word	0x00000008
.L_145:


//--------------------- .nv.info.MSELoss          --------------------------
	.section	.nv.info.MSELoss,"",@"SHT_CUDA_INFO"
	.sectionflags	@""
	.align	4


	//----- nvinfo : EIATTR_CUDA_API_VERSION
	.align		4
        /*0000*/ 	.byte	0x04, 0x37
        /*0002*/ 	.short	(.L_147 - .L_146)
.L_146:
        /*0004*/ 	.word	0x00000082


	//----- nvinfo : EIATTR_KPARAM_INFO
	.align		4
.L_147:
        /*0008*/ 	.byte	0x04, 0x17
        /*000a*/ 	.short	(.L_149 - .L_148)
.L_148:
        /*000c*/ 	.word	0x00000000
        /*0010*/ 	.short	0x0006
        /*0012*/ 	.short	0x002c
        /*0014*/ 	.byte	0x00, 0xf0, 0x11, 0x00


	//----- nvinfo : EIATTR_KPARAM_INFO
	.align		4
.L_149:
        /*0018*/ 	.byte	0x04, 0x17
        /*001a*/ 	.short	(.L_151 - .L_150)
.L_150:
        /*001c*/ 	.word	0x00000000
        /*0020*/ 	.short	0x0005
        /*0022*/ 	.short	0x0028
        /*0024*/ 	.byte	0x00, 0xf0, 0x11, 0x00


	//----- nvinfo : EIATTR_KPARAM_INFO
	.align		4
.L_151:
        /*0028*/ 	.byte	0x04, 0x17
        /*002a*/ 	.short	(.L_153 - .L_152)
.L_152:
        /*002c*/ 	.word	0x00000000
        /*0030*/ 	.short	0x0004
        /*0032*/ 	.short	0x0020
        /*0034*/ 	.byte	0x00, 0xf5, 0x21, 0x00


	//----- nvinfo : EIATTR_KPARAM_INFO
	.align		4
.L_153:
        /*0038*/ 	.byte	0x04, 0x17
        /*003a*/ 	.short	(.L_155 - .L_154)
.L_154:
        /*003c*/ 	.word	0x00000000
        /*0040*/ 	.short	0x0003
        /*0042*/ 	.short	0x0018
        /*0044*/ 	.byte	0x00, 0xf5, 0x21, 0x00


	//----- nvinfo : EIATTR_KPARAM_INFO
	.align		4
.L_155:
        /*0048*/ 	.byte	0x04, 0x17
        /*004a*/ 	.short	(.L_157 - .L_156)
.L_156:
        /*004c*/ 	.word	0x00000000
        /*0050*/ 	.short	0x0002
        /*0052*/ 	.short	0x0010
        /*0054*/ 	.byte	0x00, 0xf5, 0x21, 0x00


	//----- nvinfo : EIATTR_KPARAM_INFO
	.align		4
.L_157:
        /*0058*/ 	.byte	0x04, 0x17
        /*005a*/ 	.short	(.L_159 - .L_158)
.L_158:
        /*005c*/ 	.word	0x00000000
        /*0060*/ 	.short	0x0001
        /*0062*/ 	.short	0x0008
        /*0064*/ 	.byte	0x00, 0xf5, 0x21, 0x00


	//----- nvinfo : EIATTR_KPARAM_INFO
	.align		4
.L_159:
        /*0068*/ 	.byte	0x04, 0x17
        /*006a*/ 	.short	(.L_161 - .L_160)
.L_160:
        /*006c*/ 	.word	0x00000000
        /*0070*/ 	.short	0x0000
        /*0072*/ 	.short	0x0000
        /*0074*/ 	.byte	0x00, 0xf0, 0x11, 0x00


	//----- nvinfo : EIATTR_SPARSE_MMA_MASK
	.align		4
.L_161:
        /*0078*/ 	.byte	0x03, 0x50
        /*007a*/ 	.short	0x0000


	//----- nvinfo : EIATTR_MAXREG_COUNT
	.align		4
        /*007c*/ 	.byte	0x03, 0x1b
        /*007e*/ 	.short	0x00ff


	//----- nvinfo : EIATTR_MERCURY_ISA_VERSION
	.align		4
        /*0080*/ 	.byte	0x03, 0x5f
        /*0082*/ 	.short	0x0101


	//----- nvinfo : EIATTR_VRC_CTA_INIT_COUNT
	.align		4
        /*0084*/ 	.byte	0x02, 0x4a
	.zero		1
	.zero		1


	//----- nvinfo : EIATTR_EXIT_INSTR_OFFSETS
	.align		4
        /*0088*/ 	.byte	0x04, 0x1c
        /*008a*/ 	.short	(.L_163 - .L_162)


	//   ....[0]....
.L_162:
        /*008c*/ 	.word	0x000000a0


	//   ....[1]....
        /*0090*/ 	.word	0x000001c0


	//----- nvinfo : EIATTR_CRS_STACK_SIZE
	.align		4
.L_163:
        /*0094*/ 	.byte	0x04, 0x1e
        /*0096*/ 	.short	(.L_165 - .L_164)
.L_164:
        /*0098*/ 	.word	0x00000000


	//----- nvinfo : EIATTR_CBANK_PARAM_SIZE
	.align		4
.L_165:
        /*009c*/ 	.byte	0x03, 0x19
        /*009e*/ 	.short	0x0030


	//----- nvinfo : EIATTR_PARAM_CBANK
	.align		4
        /*00a0*/ 	.byte	0x04, 0x0a
        /*00a2*/ 	.short	(.L_167 - .L_166)
	.align		4
.L_166:
        /*00a4*/ 	.word	index@(.nv.constant0.MSELoss)
        /*00a8*/ 	.short	0x0380
        /*00aa*/ 	.short	0x0030


	//----- nvinfo : EIATTR_SW_WAR
	.align		4
.L_167:
        /*00ac*/ 	.byte	0x04, 0x36
        /*00ae*/ 	.short	(.L_169 - .L_168)
.L_168:
        /*00b0*/ 	.word	0x00000008
.L_169:


//--------------------- .nv.info.backwardleakyfloat --------------------------
	.section	.nv.info.backwardleakyfloat,"",@"SHT_CUDA_INFO"
	.sectionflags	@""
	.align	4


	//----- nvinfo : EIATTR_CUDA_API_VERSION
	.align		4
        /*0000*/ 	.byte	0x04, 0x37
        /*0002*/ 	.short	(.L_171 - .L_170)
.L_170:
        /*0004*/ 	.word	0x00000082


	//----- nvinfo : EIATTR_KPARAM_INFO
	.align		4
.L_171:
        /*0008*/ 	.byte	0x04, 0x17
        /*000a*/ 	.short	(.L_173 - .L_172)
.L_172:
        /*000c*/ 	.word	0x00000000
        /*0010*/ 	.short	0x0004
        /*0012*/ 	.short	0x0020
        /*0014*/ 	.byte	0x00, 0xf0, 0x11, 0x00


	//----- nvinfo : EIATTR_KPARAM_INFO
	.align		4
.L_173:
        /*0018*/ 	.byte	0x04, 0x17
        /*001a*/ 	.short	(.L_175 - .L_174)
.L_174:
        /*001c*/ 	.word	0x00000000
        /*0020*/ 	.short	0x0003
        /*0022*/ 	.short	0x0018
        /*0024*/ 	.byte	0x00, 0xf5, 0x21, 0x00


	//----- nvinfo : EIATTR_KPARAM_INFO
	.align		4
.L_175:
        /*0028*/ 	.byte	0x04, 0x17
        /*002a*/ 	.short	(.L_177 - .L_176)
.L_176:
        /*002c*/ 	.word	0x00000000
        /*0030*/ 	.short	0x0002
        /*0032*/ 	.short	0x0010
        /*0034*/ 	.byte	0x00, 0xf5, 0x21, 0x00


	//----- nvinfo : EIATTR_KPARAM_INFO
	.align		4
.L_177:
        /*0038*/ 	.byte	0x04, 0x17
        /*003a*/ 	.short	(.L_179 - .L_178)
.L_178:
        /*003c*/ 	.word	0x00000000
        /*0040*/ 	.short	0x0001
        /*0042*/ 	.short	0x0008
        /*0044*/ 	.byte	0x00, 0xf5, 0x21, 0x00


	//----- nvinfo : EIATTR_KPARAM_INFO
	.align		4
.L_179:
        /*0048*/ 	.byte	0x04, 0x17
        /*004a*/ 	.short	(.L_181 - .L_180)
.L_180:
        /*004c*/ 	.word	0x00000000
        /*0050*/ 	.short	0x0000
        /*0052*/ 	.short	0x0000
        /*0054*/ 	.byte	0x00, 0xf0, 0x11, 0x00


	//----- nvinfo : EIATTR_SPARSE_MMA_MASK
	.align		4
.L_181:
        /*0058*/ 	.byte	0x03, 0x50
        /*005a*/ 	.short	0x0000


	//----- nvinfo : EIATTR_MAXREG_COUNT
	.align		4
        /*005c*/ 	.byte	0x03, 0x1b
        /*005e*/ 	.short	0x00ff


	//----- nvinfo : EIATTR_MERCURY_ISA_VERSION
	.align		4
        /*0060*/ 	.byte	0x03, 0x5f
        /*0062*/ 	.short	0x0101


	//----- nvinfo : EIATTR_VRC_CTA_INIT_COUNT
	.align		4
        /*0064*/ 	.byte	0x02, 0x4a
	.zero		1
	.zero		1


	//----- nvinfo : EIATTR_EXIT_INSTR_OFFSETS
	.align		4
        /*0068*/ 	.byte	0x04, 0x1c
        /*006a*/ 	.short	(.L_183 - .L_182)


	//   ....[0]....
.L_182:
        /*006c*/ 	.word	0x00000070


	//   ....[1]....
        /*0070*/ 	.word	0x000001b0


	//----- nvinfo : EIATTR_CRS_STACK_SIZE
	.align		4
.L_183:
        /*0074*/ 	.byte	0x04, 0x1e
        /*0076*/ 	.short	(.L_185 - .L_184)
.L_184:
        /*0078*/ 	.word	0x00000000


	//----- nvinfo : EIATTR_CBANK_PARAM_SIZE
	.align		4
.L_185:
        /*007c*/ 	.byte	0x03, 0x19
        /*007e*/ 	.short	0x0024


	//----- nvinfo : EIATTR_PARAM_CBANK
	.align		4
        /*0080*/ 	.byte	0x04, 0x0a
        /*0082*/ 	.short	(.L_187 - .L_186)
	.align		4
.L_186:
        /*0084*/ 	.word	index@(.nv.constant0.backwardleakyfloat)
        /*0088*/ 	.short	0x0380
        /*008a*/ 	.short	0x0024


	//----- nvinfo : EIATTR_SW_WAR
	.align		4
.L_187:
        /*008c*/ 	.byte	0x04, 0x36
        /*008e*/ 	.short	(.L_189 - .L_188)
.L_188:
        /*0090*/ 	.word	0x00000008
.L_189:


//--------------------- .nv.info.forwardleakyfloat --------------------------
	.section	.nv.info.forwardleakyfloat,"",@"SHT_CUDA_INFO"
	.sectionflags	@""
	.align	4


	//----- nvinfo : EIATTR_CUDA_API_VERSION
	.align		4
        /*0000*/ 	.byte	0x04, 0x37
        /*0002*/ 	.short	(.L_191 - .L_190)
.L_190:
        /*0004*/ 	.word	0x00000082


	//----- nvinfo : EIATTR_KPARAM_INFO
	.align		4
.L_191:
        /*0008*/ 	.byte	0x04, 0x17
        /*000a*/ 	.short	(.L_193 - .L_192)
.L_192:
        /*000c*/ 	.word	0x00000000
        /*0010*/ 	.short	0x0003
        /*0012*/ 	.short	0x0018
        /*0014*/ 	.byte	0x00, 0xf0, 0x11, 0x00


	//----- nvinfo : EIATTR_KPARAM_INFO
	.align		4
.L_193:
        /*0018*/ 	.byte	0x04, 0x17
        /*001a*/ 	.short	(.L_195 - .L_194)
.L_194:
        /*001c*/ 	.word	0x00000000
        /*0020*/ 	.short	0x0002
        /*0022*/ 	.short	0x0010
        /*0024*/ 	.byte	0x00, 0xf5, 0x21, 0x00


	//----- nvinfo : EIATTR_KPARAM_INFO
	.align		4
.L_195:
        /*0028*/ 	.byte	0x04, 0x17
        /*002a*/ 	.short	(.L_197 - .L_196)
.L_196:
        /*002c*/ 	.word	0x00000000
        /*0030*/ 	.short	0x0001
        /*0032*/ 	.short	0x0008
        /*0034*/ 	.byte	0x00, 0xf5, 0x21, 0x00


	//----- nvinfo : EIATTR_KPARAM_INFO
	.align		4
.L_197:
        /*0038*/ 	.byte	0x04, 0x17
        /*003a*/ 	.short	(.L_199 - .L_198)
.L_198:
        /*003c*/ 	.word	0x00000000
        /*0040*/ 	.short	0x0000
        /*0042*/ 	.short	0x0000
        /*0044*/ 	.byte	0x00, 0xf0, 0x11, 0x00


	//----- nvinfo : EIATTR_SPARSE_MMA_MASK
	.align		4
.L_199:
        /*0048*/ 	.byte	0x03, 0x50
        /*004a*/ 	.short	0x0000


	//----- nvinfo : EIATTR_MAXREG_COUNT
	.align		4
        /*004c*/ 	.byte	0x03, 0x1b
        /*004e*/ 	.short	0x00ff


	//----- nvinfo : EIATTR_MERCURY_ISA_VERSION
	.align		4
        /*0050*/ 	.byte	0x03, 0x5f
        /*0052*/ 	.short	0x0101


	//----- nvinfo : EIATTR_VRC_CTA_INIT_COUNT
	.align		4
        /*0054*/ 	.byte	0x02, 0x4a
	.zero		1
	.zero		1


	//----- nvinfo : EIATTR_EXIT_INSTR_OFFSETS
	.align		4
        /*0058*/ 	.byte	0x04, 0x1c
        /*005a*/ 	.short	(.L_201 - .L_200)


	//   ....[0]....
.L_200:
        /*005c*/ 	.word	0x00000070


	//   ....[1]....
        /*0060*/ 	.word	0x00000170


	//----- nvinfo : EIATTR_CRS_STACK_SIZE
	.align		4
.L_201:
        /*0064*/ 	.byte	0x04, 0x1e
        /*0066*/ 	.short	(.L_203 - .L_202)
.L_202:
        /*0068*/ 	.word	0x00000000


	//----- nvinfo : EIATTR_CBANK_PARAM_SIZE
	.align		4
.L_203:
        /*006c*/ 	.byte	0x03, 0x19
        /*006e*/ 	.short	0x001c


	//----- nvinfo : EIATTR_PARAM_CBANK
	.align		4
        /*0070*/ 	.byte	0x04, 0x0a
        /*0072*/ 	.short	(.L_205 - .L_204)
	.align		4
.L_204:
        /*0074*/ 	.word	index@(.nv.constant0.forwardleakyfloat)
        /*0078*/ 	.short	0x0380
        /*007a*/ 	.short	0x001c


	//----- nvinfo : EIATTR_SW_WAR
	.align		4
.L_205:
        /*007c*/ 	.byte	0x04, 0x36
        /*007e*/ 	.short	(.L_207 - .L_206)
.L_206:
        /*0080*/ 	.word	0x00000008
.L_207:


//--------------------- .nv.info.backwardleakyfloatalpha --------------------------
	.section	.nv.info.backwardleakyfloatalpha,"",@"SHT_CUDA_INFO"
	.sectionflags	@""
	.align	4


	//----- nvinfo : EIATTR_CUDA_API_VERSION
	.align		4
        /*0000*/ 	.byte	0x04, 0x37
        /*0002*/ 	.short	(.L_209 - .L_208)
.L_208:
        /*0004*/ 	.word	0x00000082


	//----- nvinfo : EIATTR_KPARAM_INFO
	.align		4
.L_209:
        /*0008*/ 	.byte	0x04, 0x17
        /*000a*/ 	.short	(.L_211 - .L_210)
.L_210:
        /*000c*/ 	.word	0x00000000
        /*0010*/ 	.short	0x0005
        /*0012*/ 	.short	0x0024
        /*0014*/ 	.byte	0x00, 0xf0, 0x11, 0x00


	//----- nvinfo : EIATTR_KPARAM_INFO
	.align		4
.L_211:
        /*0018*/ 	.byte	0x04, 0x17
        /*001a*/ 	.short	(.L_213 - .L_212)
.L_212:
        /*001c*/ 	.word	0x00000000
        /*0020*/ 	.short	0x0004
        /*0022*/ 	.short	0x0020
        /*0024*/ 	.byte	0x00, 0xf0, 0x11, 0x00


	//----- nvinfo : EIATTR_KPARAM_INFO
	.align		4
.L_213:
        /*0028*/ 	.byte	0x04, 0x17
        /*002a*/ 	.short	(.L_215 - .L_214)
.L_214:
        /*002c*/ 	.word	0x00000000
        /*0030*/ 	.short	0x0003
        /*0032*/ 	.short	0x0018
        /*0034*/ 	.byte	0x00, 0xf5, 0x21, 0x00


	//----- nvinfo : EIATTR_KPARAM_INFO
	.align		4
.L_215:
        /*0038*/ 	.byte	0x04, 0x17
        /*003a*/ 	.short	(.L_217 - .L_216)
.L_216:
        /*003c*/ 	.word	0x00000000
        /*0040*/ 	.short	0x0002
        /*0042*/ 	.short	0x0010
        /*0044*/ 	.byte	0x00, 0xf5, 0x21, 0x00


	//----- nvinfo : EIATTR_KPARAM_INFO
	.align		4
.L_217:
        /*0048*/ 	.byte	0x04, 0x17
        /*004a*/ 	.short	(.L_219 - .L_218)
.L_218:
        /*004c*/ 	.word	0x00000000
        /*0050*/ 	.short	0x0001
        /*0052*/ 	.short	0x0008
        /*0054*/ 	.byte	0x00, 0xf5, 0x21, 0x00


	//----- nvinfo : EIATTR_KPARAM_INFO
	.align		4
.L_219:
        /*0058*/ 	.byte	0x04, 0x17
        /*005a*/ 	.short	(.L_221 - .L_220)
.L_220:
        /*005c*/ 	.word	0x00000000
        /*0060*/ 	.short	0x0000
        /*0062*/ 	.short	0x0000
        /*0064*/ 	.byte	0x00, 0xf0, 0x11, 0x00


	//----- nvinfo : EIATTR_SPARSE_MMA_MASK
	.align		4
.L_221:
        /*0068*/ 	.byte	0x03, 0x50
        /*006a*/ 	.short	0x0000


	//----- nvinfo : EIATTR_MAXREG_COUNT
	.align		4
        /*006c*/ 	.byte	0x03, 0x1b
        /*006e*/ 	.short	0x00ff


	//----- nvinfo : EIATTR_NUM_BARRIERS
	.align		4
        /*0070*/ 	.byte	0x02, 0x4c
        /*0072*/ 	.byte	0x01
	.zero		1


	//----- nvinfo : EIATTR_MERCURY_ISA_VERSION
	.align		4
        /*0074*/ 	.byte	0x03, 0x5f
        /*0076*/ 	.short	0x0101


	//----- nvinfo : EIATTR_VRC_CTA_INIT_COUNT
	.align		4
        /*0078*/ 	.byte	0x02, 0x4a
	.zero		1
	.zero		1


	//----- nvinfo : EIATTR_EXIT_INSTR_OFFSETS
	.align		4
        /*007c*/ 	.byte	0x04, 0x1c
        /*007e*/ 	.short	(.L_223 - .L_222)


	//   ....[0]....
.L_222:
        /*0080*/ 	.word	0x00000070


	//   ....[1]....
        /*0084*/ 	.word	0x000001f0


	//----- nvinfo : EIATTR_CRS_STACK_SIZE
	.align		4
.L_223:
        /*0088*/ 	.byte	0x04, 0x1e
        /*008a*/ 	.short	(.L_225 - .L_224)
.L_224:
        /*008c*/ 	.word	0x00000000


	//----- nvinfo : EIATTR_CBANK_PARAM_SIZE
	.align		4
.L_225:
        /*0090*/ 	.byte	0x03, 0x19
        /*0092*/ 	.short	0x0028


	//----- nvinfo : EIATTR_PARAM_CBANK
	.align		4
        /*0094*/ 	.byte	0x04, 0x0a
        /*0096*/ 	.short	(.L_227 - .L_226)
	.align		4
.L_226:
        /*0098*/ 	.word	index@(.nv.constant0.backwardleakyfloatalpha)
        /*009c*/ 	.short	0x0380
        /*009e*/ 	.short	0x0028


	//----- nvinfo : EIATTR_SW_WAR
	.align		4
.L_227:
        /*00a0*/ 	.byte	0x04, 0x36
        /*00a2*/ 	.short	(.L_229 - .L_228)
.L_228:
        /*00a4*/ 	.word	0x00000008
.L_229:


//--------------------- .nv.callgraph             --------------------------
	.section	.nv.callgraph,"",@"SHT_CUDA_CALLGRAPH"
	.align	4
	.sectionentsize	8
	.align		4
        /*0000*/ 	.word	0x00000000
	.align		4
        /*0004*/ 	.word	0xffffffff
	.align		4
        /*0008*/ 	.word	0x00000000
	.align		4
        /*000c*/ 	.word	0xfffffffe
	.align		4
        /*0010*/ 	.word	0x00000000
	.align		4
        /*0014*/ 	.word	0xfffffffd
	.align		4
        /*0018*/ 	.word	0x00000000
	.align		4
        /*001c*/ 	.word	0xfffffffc


//--------------------- .text.MakePlanarImageBatchesUint8 --------------------------
	.section	.text.MakePlanarImageBatchesUint8,"ax",@progbits
	.align	128
        .global         MakePlanarImageBatchesUint8
        .type           MakePlanarImageBatchesUint8,@function
        .size           MakePlanarImageBatchesUint8,(.L_x_63 - MakePlanarImageBatchesUint8)
        .other          MakePlanarImageBatchesUint8,@"STO_CUDA_ENTRY STV_DEFAULT"
MakePlanarImageBatchesUint8:
.text.MakePlanarImageBatchesUint8:
[----:B------:R-:W-:Y:S08]  /*0000*/  LDC R1, c[0x0][0x37c] ;  /* 0x0000df00ff017b82 */ /* 0x000ff00000000800 */
[----:B------:R-:W0:Y:S02]  /*0010*/  LDC R0, c[0x0][0x384] ;  /* 0x0000e100ff007b82 */ /* 0x000e240000000800 */
[----:B0-----:R-:W-:-:S13]  /*0020*/  ISETP.GE.AND P0, PT, R0, 0x1, PT ;  /* 0x000000010000780c */ /* 0x001fda0003f06270 */
[----:B------:R-:W-:Y:S05]  /*0030*/  @!P0 EXIT ;  /* 0x000000000000894d */ /* 0x000fea0003800000 */
[----:B------:R-:W0:Y:S01]  /*0040*/  LDC R0, c[0x0][0x388] ;  /* 0x0000e200ff007b82 */ /* 0x000e220000000800 */
[----:B------:R-:W1:Y:S07]  /*0050*/  S2R R3, SR_TID.X ;  /* 0x0000000000037919 */ /* 0x000e6e0000002100 */
[----:B------:R-:W2:Y:S08]  /*0060*/  LDC R10, c[0x0][0x360] ;  /* 0x0000d800ff0a7b82 */ /* 0x000eb00000000800 */
[----:B------:R-:W3:Y:S01]  /*0070*/  S2UR UR4, SR_CTAID.X ;  /* 0x00000000000479c3 */ /* 0x000ee20000002500 */
[----:B0-----:R-:W-:-:S13]  /*0080*/  ISETP.GE.AND P0, PT, R0, 0x1, PT ;  /* 0x000000010000780c */ /* 0x001fda0003f06270 */
[----:B-123--:R-:W-:Y:S05]  /*0090*/  @!P0 EXIT ;  /* 0x000000000000894d */ /* 0x00efea0003800000 */
[----:B------:R-:W0:Y:S01]  /*00a0*/  LDCU UR5, c[0x0][0x370] ;  /* 0x00006e00ff0577ac */ /* 0x000e220008000800 */
[C---:B------:R-:W-:Y:S01]  /*00b0*/  IMAD R0, R10.reuse, UR4, R3 ;  /* 0x000000040a007c24 */ /* 0x040fe2000f8e0203 */
[----:B------:R-:W1:Y:S01]  /*00c0*/  LDCU.64 UR8, c[0x0][0x358] ;  /* 0x00006b00ff0877ac */ /* 0x000e620008000a00 */
[----:B------:R-:W-:Y:S01]  /*00d0*/  UMOV UR4, URZ ;  /* 0x000000ff00047c82 */ /* 0x000fe20008000000 */
[----:B0-----:R-:W-:-:S07]  /*00e0*/  IMAD R10, R10, UR5, RZ ;  /* 0x000000050a0a7c24 */ /* 0x001fce000f8e02ff */
.L_x_4:
[----:B0-----:R-:W0:Y:S01]  /*00f0*/  LDCU UR5, c[0x0][0x384] ;  /* 0x00007080ff0577ac */ /* 0x001e220008000800 */
[----:B------:R-:W-:Y:S01]  /*0100*/  UMOV UR7, UR4 ;  /* 0x0000000400077c82 */ /* 0x000fe20008000000 */
[----:B------:R-:W-:-:S04]  /*0110*/  UIADD3 UR4, UPT, UPT, UR4, 0x1, URZ ;  /* 0x0000000104047890 */ /* 0x000fc8000fffe0ff */
[----:B0-----:R-:W-:-:S03]  /*0120*/  UISETP.NE.AND UP1, UPT, UR4, UR5, UPT ;  /* 0x000000050400728c */ /* 0x001fc6000bf25270 */
[----:B------:R-:W-:-:S08]  /*0130*/  UMOV UR5, URZ ;  /* 0x000000ff00057c82 */ /* 0x000fd00008000000 */
.L_x_3:
[----:B0-----:R-:W0:Y:S01]  /*0140*/  LDC R17, c[0x0][0x380] ;  /* 0x0000e000ff117b82 */ /* 0x001e220000000800 */
[----:B------:R-:W-:Y:S01]  /*0150*/  BSSY.RECONVERGENT B0, `(.L_x_0) ;  /* 0x0000013000007945 */ /* 0x000fe20003800200 */
[----:B0-----:R-:W-:-:S13]  /*0160*/  ISETP.GE.AND P0, PT, R0, R17, PT ;  /* 0x000000110000720c */ /* 0x001fda0003f06270 */
[----:B------:R-:W-:Y:S05]  /*0170*/  @P0 BRA `(.L_x_1) ;  /* 0x0000000000400947 */ /* 0x000fea0003800000 */
[----:B------:R-:W0:Y:S01]  /*0180*/  LDCU UR6, c[0x0][0x388] ;  /* 0x00007100ff0677ac */ /* 0x000e220008000800 */
[----:B------:R-:W2:Y:S01]  /*0190*/  LDC.64 R6, c[0x0][0x390] ;  /* 0x0000e400ff067b82 */ /* 0x000ea20000000a00 */
[----:B------:R-:W-:Y:S01]  /*01a0*/  IMAD R13, R17, UR5, R0 ;  /* 0x00000005110d7c24 */ /* 0x000fe2000f8e0200 */
[----:B------:R-:W-:-:S06]  /*01b0*/  MOV R15, R0 ;  /* 0x00000000000f7202 */ /* 0x000fcc0000000f00 */
[----:B------:R-:W3:Y:S01]  /*01c0*/  LDC.64 R8, c[0x0][0x398] ;  /* 0x0000e600ff087b82 */ /* 0x000ee20000000a00 */
[----:B0-----:R-:W-:-:S06]  /*01d0*/  UIMAD UR6, UR7, UR6, UR5 ;  /* 0x00000006070672a4 */ /* 0x001fcc000f8e0205 */
[----:B------:R-:W-:-:S07]  /*01e0*/  IMAD R11, R17, UR6, R0 ;  /* 0x00000006110b7c24 */ /* 0x000fce000f8e0200 */
.L_x_2:
[----:B0-2---:R-:W-:-:S06]  /*01f0*/  IMAD.WIDE R2, R13, 0x4, R6 ;  /* 0x000000040d027825 */ /* 0x005fcc00078e0206 */
[----:B-1----:R-:W2:Y:S01]  /*0200*/  LDG.E R3, desc[UR8][R2.64] ;  /* 0x0000000802037981 */ /* 0x002ea2000c1e1900 */
[----:B---3--:R-:W-:Y:S01]  /*0210*/  IMAD.WIDE R4, R11, 0x4, R8 ;  /* 0x000000040b047825 */ /* 0x008fe200078e0208 */
[C---:B------:R-:W-:Y:S02]  /*0220*/  IADD3 R15, PT, PT, R10.reuse, R15, RZ ;  /* 0x0000000f0a0f7210 */ /* 0x040fe40007ffe0ff */
[C---:B------:R-:W-:Y:S02]  /*0230*/  IADD3 R11, PT, PT, R10.reuse, R11, RZ ;  /* 0x0000000b0a0b7210 */ /* 0x040fe40007ffe0ff */
[----:B------:R-:W-:Y:S02]  /*0240*/  ISETP.GE.AND P0, PT, R15, R17, PT ;  /* 0x000000110f00720c */ /* 0x000fe40003f06270 */
[----:B------:R-:W-:Y:S01]  /*0250*/  IADD3 R13, PT, PT, R10, R13, RZ ;  /* 0x0000000d0a0d7210 */ /* 0x000fe20007ffe0ff */
[----:B--2---:R0:W-:Y:S10]  /*0260*/  STG.E desc[UR8][R4.64], R3 ;  /* 0x0000000304007986 */ /* 0x0041f4000c101908 */
[----:B------:R-:W-:Y:S05]  /*0270*/  @!P0 BRA `(.L_x_2) ;  /* 0xfffffffc00dc8947 */ /* 0x000fea000383ffff */
.L_x_1:
[----:B-1----:R-:W-:Y:S05]  /*0280*/  BSYNC.RECONVERGENT B0 ;  /* 0x0000000000007941 */ /* 0x002fea0003800200 */
.L_x_0:
[----:B------:R-:W1:Y:S01]  /*0290*/  LDCU UR6, c[0x0][0x388] ;  /* 0x00007100ff0677ac */ /* 0x000e620008000800 */
[----:B------:R-:W-:-:S04]  /*02a0*/  UIADD3 UR5, UPT, UPT, UR5, 0x1, URZ ;  /* 0x0000000105057890 */ /* 0x000fc8000fffe0ff */
[----:B-1----:R-:W-:-:S09]  /*02b0*/  UISETP.NE.AND UP0, UPT, UR5, UR6, UPT ;  /* 0x000000060500728c */ /* 0x002fd2000bf05270 */
[----:B------:R-:W-:Y:S05]  /*02c0*/  BRA.U UP0, `(.L_x_3) ;  /* 0xfffffffd009c7547 */ /* 0x000fea000b83ffff */
[----:B------:R-:W-:Y:S05]  /*02d0*/  BRA.U UP1, `(.L_x_4) ;  /* 0xfffffffd01847547 */ /* 0x000fea000b83ffff */
[----:B------:R-:W-:Y:S05]  /*02e0*/  EXIT ;  /* 0x000000000000794d */ /* 0x000fea0003800000 */
.L_x_5:
[----:B------:R-:W-:-:S00]  /*02f0*/  BRA `(.L_x_5) ;  /* 0xfffffffc00fc7947 */ /* 0x000fc0000383ffff */
[----:B------:R-:W-:-:S00]  /*0300*/  NOP ;  /* 0x0000000000007918 */ /* 0x000fc00000000000 */
[----:B------:R-:W-:-:S00]  /*0310*/  NOP ;  /* 0x0000000000007918 */ /* 0x000fc00000000000 */
[----:B------:R-:W-:-:S00]  /*0320*/  NOP ;  /* 0x0000000000007918 */ /* 0x000fc00000000000 */
[----:B------:R-:W-:-:S00]  /*0330*/  NOP ;  /* 0x0000000000007918 */ /* 0x000fc00000000000 */
[----:B------:R-:W-:-:S00]  /*0340*/  NOP ;  /* 0x0000000000007918 */ /* 0x000fc00000000000 */
[----:B------:R-:W-:-:S00]  /*0350*/  NOP ;  /* 0x0000000000007918 */ /* 0x000fc00000000000 */
[----:B------:R-:W-:-:S00]  /*0360*/  NOP ;  /* 0x0000000000007918 */ /* 0x000fc00000000000 */
[----:B------:R-:W-:-:S00]  /*0370*/  NOP ;  /* 0x0000000000007918 */ /* 0x000fc00000000000 */
.L_x_63:


//--------------------- .text.ConcatBackwardNCHW  --------------------------
	.section	.text.ConcatBackwardNCHW,"ax",@progbits
	.align	128
        .global         ConcatBackwardNCHW
        .type           ConcatBackwardNCHW,@function
        .size           ConcatBackwardNCHW,(.L_x_64 - ConcatBackwardNCHW)
        .other          ConcatBackwardNCHW,@"STO_CUDA_ENTRY STV_DEFAULT"
ConcatBackwardNCHW:
.text.ConcatBackwardNCHW:
[----:B------:R-:W-:Y:S08]  /*0000*/  LDC R1, c[0x0][0x37c] ;  /* 0x0000df00ff017b82 */ /* 0x000ff00000000800 */
[----:B------:R-:W0:Y:S02]  /*0010*/  LDC R7, c[0x0][0x384] ;  /* 0x0000e100ff077b82 */ /* 0x000e240000000800 */
[----:B0-----:R-:W-:-:S13]  /*0020*/  ISETP.GE.AND P0, PT, R7, 0x1, PT ;  /* 0x000000010700780c */ /* 0x001fda0003f06270 */
[----:B------:R-:W-:Y:S05]  /*0030*/  @!P0 EXIT ;  /* 0x000000000000894d */ /* 0x000fea0003800000 */
[----:B------:R-:W0:Y:S01]  /*0040*/  LDC.64 R8, c[0x0][0x388] ;  /* 0x0000e200ff087b82 */ /* 0x000e220000000a00 */
[----:B------:R-:W1:Y:S01]  /*0050*/  S2R R5, SR_TID.X ;  /* 0x0000000000057919 */ /* 0x000e620000002100 */
[----:B------:R-:W2:Y:S01]  /*0060*/  LDCU UR6, c[0x0][0x39c] ;  /* 0x00007380ff0677ac */ /* 0x000ea20008000800 */
[----:B------:R-:W3:Y:S05]  /*0070*/  LDCU.64 UR8, c[0x0][0x358] ;  /* 0x00006b00ff0877ac */ /* 0x000eea0008000a00 */
[----:B------:R-:W1:Y:S08]  /*0080*/  S2UR UR4, SR_CTAID.X ;  /* 0x00000000000479c3 */ /* 0x000e700000002500 */
[----:B------:R-:W1:Y:S01]  /*0090*/  LDC R2, c[0x0][0x360] ;  /* 0x0000d800ff027b82 */ /* 0x000e620000000800 */
[----:B------:R-:W4:Y:S01]  /*00a0*/  LDCU UR5, c[0x0][0x370] ;  /* 0x00006e00ff0577ac */ /* 0x000f220008000800 */
[----:B0-----:R-:W-:-:S02]  /*00b0*/  ISETP.GE.AND P0, PT, R8, 0x1, PT ;  /* 0x000000010800780c */ /* 0x001fc40003f06270 */
[----:B--2---:R-:W-:-:S05]  /*00c0*/  IADD3 R12, PT, PT, R9, UR6, RZ ;  /* 0x00000006090c7c10 */ /* 0x004fca000fffe0ff */
[----:B------:R-:W-:Y:S02]  /*00d0*/  IMAD R3, R12, R7, R9 ;  /* 0x000000070c037224 */ /* 0x000fe400078e0209 */
[C---:B-1----:R-:W-:Y:S02]  /*00e0*/  IMAD R0, R2.reuse, UR4, R5 ;  /* 0x0000000402007c24 */ /* 0x042fe4000f8e0205 */
[----:B----4-:R-:W-:Y:S02]  /*00f0*/  IMAD R2, R2, UR5, RZ ;  /* 0x0000000502027c24 */ /* 0x010fe4000f8e02ff */
[----:B---3--:R-:W-:Y:S05]  /*0100*/  @!P0 BRA `(.L_x_6) ;  /* 0x0000000400848947 */ /* 0x008fea0003800000 */
[----:B------:R-:W0:Y:S02]  /*0110*/  LDCU UR4, c[0x0][0x398] ;  /* 0x00007300ff0477ac */ /* 0x000e240008000800 */
[----:B0-----:R-:W-:-:S09]  /*0120*/  UISETP.GT.AND UP0, UPT, UR4, URZ, UPT ;  /* 0x000000ff0400728c */ /* 0x001fd2000bf04270 */
[----:B------:R-:W-:Y:S05]  /*0130*/  BRA.U UP0, `(.L_x_7) ;  /* 0x0000000100887547 */ /* 0x000fea000b800000 */
[----:B------:R-:W-:-:S05]  /*0140*/  UMOV UR4, URZ ;  /* 0x000000ff00047c82 */ /* 0x000fca0008000000 */
.L_x_12:
[----:B0-----:R-:W-:-:S05]  /*0150*/  UMOV UR5, URZ ;  /* 0x000000ff00057c82 */ /* 0x001fca0008000000 */
.L_x_11:
[----:B0-----:R-:W0:Y:S01]  /*0160*/  LDC R14, c[0x0][0x380] ;  /* 0x0000e000ff0e7b82 */ /* 0x001e220000000800 */
[----:B------:R-:W-:Y:S01]  /*0170*/  BSSY.RECONVERGENT B0, `(.L_x_8) ;  /* 0x0000014000007945 */ /* 0x000fe20003800200 */
[----:B0-----:R-:W-:-:S13]  /*0180*/  ISETP.GE.AND P0, PT, R0, R14, PT ;  /* 0x0000000e0000720c */ /* 0x001fda0003f06270 */
[----:B------:R-:W-:Y:S05]  /*0190*/  @P0 BRA `(.L_x_9) ;  /* 0x0000000000440947 */ /* 0x000fea0003800000 */
[----:B------:R-:W0:Y:S01]  /*01a0*/  LDC R18, c[0x0][0x38c] ;  /* 0x0000e300ff127b82 */ /* 0x000e220000000800 */
[----:B------:R-:W1:Y:S01]  /*01b0*/  LDCU UR6, c[0x0][0x384] ;  /* 0x00007080ff0677ac */ /* 0x000e620008000800 */
[----:B------:R-:W-:Y:S01]  /*01c0*/  IMAD R3, R14, UR5, RZ ;  /* 0x000000050e037c24 */ /* 0x000fe2000f8e02ff */
[----:B------:R-:W-:-:S05]  /*01d0*/  MOV R13, R0 ;  /* 0x00000000000d7202 */ /* 0x000fca0000000f00 */
[----:B------:R-:W2:Y:S08]  /*01e0*/  LDC.64 R6, c[0x0][0x3a8] ;  /* 0x0000ea00ff067b82 */ /* 0x000eb00000000a00 */
[----:B------:R-:W3:Y:S01]  /*01f0*/  LDC.64 R4, c[0x0][0x390] ;  /* 0x0000e400ff047b82 */ /* 0x000ee20000000a00 */
[--C-:B-1----:R-:W-:Y:S02]  /*0200*/  IMAD R16, R12, UR6, R3.reuse ;  /* 0x000000060c107c24 */ /* 0x102fe4000f8e0203 */
[----:B0-----:R-:W-:-:S07]  /*0210*/  IMAD R18, R18, UR4, R3 ;  /* 0x0000000412127c24 */ /* 0x001fce000f8e0203 */
.L_x_10:
[----:B0-----:R-:W-:-:S04]  /*0220*/  IMAD.IADD R9, R16, 0x1, R13 ;  /* 0x0000000110097824 */ /* 0x001fc800078e020d */
[----:B--2---:R-:W-:-:S06]  /*0230*/  IMAD.WIDE R8, R9, 0x4, R6 ;  /* 0x0000000409087825 */ /* 0x004fcc00078e0206 */
[----:B------:R-:W2:Y:S01]  /*0240*/  LDG.E R9, desc[UR8][R8.64] ;  /* 0x0000000808097981 */ /* 0x000ea2000c1e1900 */
[-C--:B------:R-:W-:Y:S02]  /*0250*/  IADD3 R11, PT, PT, R18, R13.reuse, RZ ;  /* 0x0000000d120b7210 */ /* 0x080fe40007ffe0ff */
[----:B------:R-:W-:-:S03]  /*0260*/  IADD3 R13, PT, PT, R2, R13, RZ ;  /* 0x0000000d020d7210 */ /* 0x000fc60007ffe0ff */
[----:B---3--:R-:W-:Y:S01]  /*0270*/  IMAD.WIDE R10, R11, 0x4, R4 ;  /* 0x000000040b0a7825 */ /* 0x008fe200078e0204 */
[----:B------:R-:W-:-:S04]  /*0280*/  ISETP.GE.AND P0, PT, R13, R14, PT ;  /* 0x0000000e0d00720c */ /* 0x000fc80003f06270 */
[----:B--2---:R0:W-:Y:S09]  /*0290*/  STG.E desc[UR8][R10.64], R9 ;  /* 0x000000090a007986 */ /* 0x0041f2000c101908 */
[----:B------:R-:W-:Y:S05]  /*02a0*/  @!P0 BRA `(.L_x_10) ;  /* 0xfffffffc00dc8947 */ /* 0x000fea000383ffff */
.L_x_9:
[----:B------:R-:W-:Y:S05]  /*02b0*/  BSYNC.RECONVERGENT B0 ;  /* 0x0000000000007941 */ /* 0x000fea0003800200 */
.L_x_8:
[----:B------:R-:W1:Y:S01]  /*02c0*/  LDCU UR6, c[0x0][0x388] ;  /* 0x00007100ff0677ac */ /* 0x000e620008000800 */
[----:B------:R-:W-:-:S04]  /*02d0*/  UIADD3 UR5, UPT, UPT, UR5, 0x1, URZ ;  /* 0x0000000105057890 */ /* 0x000fc8000fffe0ff */
[----:B-1----:R-:W-:-:S09]  /*02e0*/  UISETP.NE.AND UP0, UPT, UR5, UR6, UPT ;  /* 0x000000060500728c */ /* 0x002fd2000bf05270 */
[----:B------:R-:W-:Y:S05]  /*02f0*/  BRA.U UP0, `(.L_x_11) ;  /* 0xfffffffd00987547 */ /* 0x000fea000b83ffff */
[----:B------:R-:W1:Y:S01]  /*0300*/  LDC R3, c[0x0][0x384] ;  /* 0x0000e100ff037b82 */ /* 0x000e620000000800 */
[----:B------:R-:W-:-:S06]  /*0310*/  UIADD3 UR6, UPT, UPT, UR4, 0x1, URZ ;  /* 0x0000000104067890 */ /* 0x000fcc000fffe0ff */
[----:B-1----:R-:W-:-:S13]  /*0320*/  ISETP.NE.AND P0, PT, R3, UR6, PT ;  /* 0x0000000603007c0c */ /* 0x002fda000bf05270 */
[----:B------:R-:W-:Y:S05]  /*0330*/  @!P0 EXIT ;  /* 0x000000000000894d */ /* 0x000fea0003800000 */
[----:B------:R-:W-:Y:S01]  /*0340*/  UMOV UR4, UR6 ;  /* 0x0000000600047c82 */ /* 0x000fe20008000000 */
[----:B------:R-:W-:Y:S05]  /*0350*/  BRA `(.L_x_12) ;  /* 0xfffffffc007c7947 */ /* 0x000fea000383ffff */
.L_x_7:
[----:B------:R-:W-:Y:S01]  /*0360*/  IMAD R4, R12, R7, R0 ;  /* 0x000000070c047224 */ /* 0x000fe200078e0200 */
[----:B------:R-:W-:-:S06]  /*0370*/  UMOV UR4, URZ ;  /* 0x000000ff00047c82 */ /* 0x000fcc0008000000 */
.L_x_21:
[----:B0-----:R-:W0:Y:S01]  /*0380*/  LDC R5, c[0x0][0x38c] ;  /* 0x0000e300ff057b82 */ /* 0x001e220000000800 */
[----:B------:R-:W-:Y:S01]  /*0390*/  UMOV UR5, URZ ;  /* 0x000000ff00057c82 */ /* 0x000fe20008000000 */
[----:B0-2---:R-:W-:-:S07]  /*03a0*/  IMAD R14, R5, UR4, R0 ;  /* 0x00000004050e7c24 */ /* 0x005fce000f8e0200 */
.L_x_16:
[----:B------:R-:W0:Y:S01]  /*03b0*/  LDC R19, c[0x0][0x380] ;  /* 0x0000e000ff137b82 */ /* 0x000e220000000800 */
[----:B------:R-:W-:Y:S01]  /*03c0*/  BSSY.RECONVERGENT B0, `(.L_x_13) ;  /* 0x0000011000007945 */ /* 0x000fe20003800200 */
[----:B0-----:R-:W-:-:S13]  /*03d0*/  ISETP.GE.AND P0, PT, R0, R19, PT ;  /* 0x000000130000720c */ /* 0x001fda0003f06270 */
[----:B--2---:R-:W-:Y:S05]  /*03e0*/  @P0 BRA `(.L_x_14) ;  /* 0x0000000000380947 */ /* 0x004fea0003800000 */
[----:B------:R-:W0:Y:S01]  /*03f0*/  LDC.64 R10, c[0x0][0x3a8] ;  /* 0x0000ea00ff0a7b82 */ /* 0x000e220000000a00 */
[C---:B------:R-:W-:Y:S02]  /*0400*/  IMAD R5, R19.reuse, UR5, R14 ;  /* 0x0000000513057c24 */ /* 0x040fe4000f8e020e */
[----:B------:R-:W-:Y:S02]  /*0410*/  IMAD R15, R19, UR5, R4 ;  /* 0x00000005130f7c24 */ /* 0x000fe4000f8e0204 */
[----:B------:R-:W-:-:S03]  /*0420*/  IMAD.MOV.U32 R17, RZ, RZ, R0 ;  /* 0x000000ffff117224 */ /* 0x000fc600078e0000 */
[----:B------:R-:W1:Y:S04]  /*0430*/  LDC.64 R12, c[0x0][0x390] ;  /* 0x0000e400ff0c7b82 */ /* 0x000e680000000a00 */
.L_x_15:
[----:B0-2---:R-:W-:-:S06]  /*0440*/  IMAD.WIDE R6, R15, 0x4, R10 ;  /* 0x000000040f067825 */ /* 0x005fcc00078e020a */
[----:B------:R-:W2:Y:S01]  /*0450*/  LDG.E R7, desc[UR8][R6.64] ;  /* 0x0000000806077981 */ /* 0x000ea2000c1e1900 */
[----:B-1----:R-:W-:Y:S01]  /*0460*/  IMAD.WIDE R8, R5, 0x4, R12 ;  /* 0x0000000405087825 */ /* 0x002fe200078e020c */
[C---:B------:R-:W-:Y:S02]  /*0470*/  IADD3 R17, PT, PT, R2.reuse, R17, RZ ;  /* 0x0000001102117210 */ /* 0x040fe40007ffe0ff */
[C---:B------:R-:W-:Y:S01]  /*0480*/  IADD3 R5, PT, PT, R2.reuse, R5, RZ ;  /* 0x0000000502057210 */ /* 0x040fe20007ffe0ff */
[----:B------:R-:W-:Y:S01]  /*0490*/  IMAD.IADD R15, R2, 0x1, R15 ;  /* 0x00000001020f7824 */ /* 0x000fe200078e020f */
[----:B------:R-:W-:Y:S01]  /*04a0*/  ISETP.GE.AND P0, PT, R17, R19, PT ;  /* 0x000000131100720c */ /* 0x000fe20003f06270 */
[----:B--2---:R2:W-:-:S12]  /*04b0*/  STG.E desc[UR8][R8.64], R7 ;  /* 0x0000000708007986 */ /* 0x0045d8000c101908 */
[----:B------:R-:W-:Y:S05]  /*04c0*/  @!P0 BRA `(.L_x_15) ;  /* 0xfffffffc00dc8947 */ /* 0x000fea000383ffff */
.L_x_14:
[----:B------:R-:W-:Y:S05]  /*04d0*/  BSYNC.RECONVERGENT B0 ;  /* 0x0000000000007941 */ /* 0x000fea0003800200 */
.L_x_13:
[----:B------:R-:W0:Y:S01]  /*04e0*/  LDCU UR6, c[0x0][0x388] ;  /* 0x00007100ff0677ac */ /* 0x000e220008000800 */
[----:B------:R-:W-:-:S04]  /*04f0*/  UIADD3 UR5, UPT, UPT, UR5, 0x1, URZ ;  /* 0x0000000105057890 */ /* 0x000fc8000fffe0ff */
[----:B0-----:R-:W-:-:S09]  /*0500*/  UISETP.NE.AND UP0, UPT, UR5, UR6, UPT ;  /* 0x000000060500728c */ /* 0x001fd2000bf05270 */
[----:B------:R-:W-:Y:S05]  /*0510*/  BRA.U UP0, `(.L_x_16) ;  /* 0xfffffffd00a47547 */ /* 0x000fea000b83ffff */
[----:B------:R-:W-:-:S05]  /*0520*/  UMOV UR5, URZ ;  /* 0x000000ff00057c82 */ /* 0x000fca0008000000 */
.L_x_20:
[----:B0-----:R-:W0:Y:S01]  /*0530*/  LDC R15, c[0x0][0x380] ;  /* 0x0000e000ff0f7b82 */ /* 0x001e220000000800 */
[----:B------:R-:W-:Y:S01]  /*0540*/  BSSY.RECONVERGENT B0, `(.L_x_17) ;  /* 0x0000013000007945 */ /* 0x000fe20003800200 */
[----:B0-----:R-:W-:-:S13]  /*0550*/  ISETP.GE.AND P0, PT, R0, R15, PT ;  /* 0x0000000f0000720c */ /* 0x001fda0003f06270 */
[----:B------:R-:W-:Y:S05]  /*0560*/  @P0 BRA `(.L_x_18) ;  /* 0x0000000000400947 */ /* 0x000fea0003800000 */
[----:B------:R-:W0:Y:S01]  /*0570*/  LDC R11, c[0x0][0x39c] ;  /* 0x0000e700ff0b7b82 */ /* 0x000e220000000800 */
[----:B------:R-:W-:Y:S01]  /*0580*/  IMAD R10, R15, UR5, RZ ;  /* 0x000000050f0a7c24 */ /* 0x000fe2000f8e02ff */
[----:B------:R-:W-:-:S04]  /*0590*/  MOV R5, R0 ;  /* 0x0000000000057202 */ /* 0x000fc80000000f00 */
[----:B------:R-:W-:Y:S02]  /*05a0*/  IADD3 R14, PT, PT, R3, R10, RZ ;  /* 0x0000000a030e7210 */ /* 0x000fe40007ffe0ff */
[----:B--2---:R-:W1:Y:S08]  /*05b0*/  LDC.64 R8, c[0x0][0x3a0] ;  /* 0x0000e800ff087b82 */ /* 0x004e700000000a00 */
[----:B------:R-:W2:Y:S01]  /*05c0*/  LDC.64 R6, c[0x0][0x3a8] ;  /* 0x0000ea00ff067b82 */ /* 0x000ea20000000a00 */
[----:B0-----:R-:W-:-:S07]  /*05d0*/  IMAD R16, R11, UR4, R10 ;  /* 0x000000040b107c24 */ /* 0x001fce000f8e020a */
.L_x_19:
[----:B0-----:R-:W-:-:S04]  /*05e0*/  IMAD.IADD R11, R14, 0x1, R5 ;  /* 0x000000010e0b7824 */ /* 0x001fc800078e0205 */
[----:B--2---:R-:W-:-:S06]  /*05f0*/  IMAD.WIDE R10, R11, 0x4, R6 ;  /* 0x000000040b0a7825 */ /* 0x004fcc00078e0206 */
[----:B------:R-:W2:Y:S01]  /*0600*/  LDG.E R11, desc[UR8][R10.64] ;  /* 0x000000080a0b7981 */ /* 0x000ea2000c1e1900 */
[-C--:B------:R-:W-:Y:S02]  /*0610*/  IADD3 R13, PT, PT, R16, R5.reuse, RZ ;  /* 0x00000005100d7210 */ /* 0x080fe40007ffe0ff */
[----:B------:R-:W-:-:S03]  /*0620*/  IADD3 R5, PT, PT, R2, R5, RZ ;  /* 0x0000000502057210 */ /* 0x000fc60007ffe0ff */
[----:B-1----:R-:W-:Y:S01]  /*0630*/  IMAD.WIDE R12, R13, 0x4, R8 ;  /* 0x000000040d0c7825 */ /* 0x002fe200078e0208 */
[----:B------:R-:W-:-:S04]  /*0640*/  ISETP.GE.AND P0, PT, R5, R15, PT ;  /* 0x0000000f0500720c */ /* 0x000fc80003f06270 */
[----:B--2---:R0:W-:Y:S09]  /*0650*/  STG.E desc[UR8][R12.64], R11 ;  /* 0x0000000b0c007986 */ /* 0x0041f2000c101908 */
[----:B------:R-:W-:Y:S05]  /*0660*/  @!P0 BRA `(.L_x_19) ;  /* 0xfffffffc00dc8947 */ /* 0x000fea000383ffff */
.L_x_18:
[----:B------:R-:W-:Y:S05]  /*0670*/  BSYNC.RECONVERGENT B0 ;  /* 0x0000000000007941 */ /* 0x000fea0003800200 */
.L_x_17:
        /* <DEDUP_REMOVED lines=10> */
.L_x_6:
[----:B------:R-:W0:Y:S02]  /*0720*/  LDC R4, c[0x0][0x398] ;  /* 0x0000e600ff047b82 */ /* 0x000e240000000800 */
[----:B0-----:R-:W-:-:S13]  /*0730*/  ISETP.GE.AND P0, PT, R4, 0x1, PT ;  /* 0x000000010400780c */ /* 0x001fda0003f06270 */
[----:B------:R-:W-:Y:S05]  /*0740*/  @!P0 EXIT ;  /* 0x000000000000894d */ /* 0x000fea0003800000 */
[----:B------:R-:W-:-:S05]  /*0750*/  UMOV UR4, URZ ;  /* 0x000000ff00047c82 */ /* 0x000fca0008000000 */
.L_x_26:
[----:B0-----:R-:W0:Y:S01]  /*0760*/  LDCU UR5, c[0x0][0x384] ;  /* 0x00007080ff0577ac */ /* 0x001e220008000800 */
[----:B------:R-:W-:Y:S01]  /*0770*/  UMOV UR6, UR4 ;  /* 0x0000000400067c82 */ /* 0x000fe20008000000 */
[----:B------:R-:W-:-:S04]  /*0780*/  UIADD3 UR4, UPT, UPT, UR4, 0x1, URZ ;  /* 0x0000000104047890 */ /* 0x000fc8000fffe0ff */
[----:B0-----:R-:W-:-:S03]  /*0790*/  UISETP.NE.AND UP1, UPT, UR4, UR5, UPT ;  /* 0x000000050400728c */ /* 0x001fc6000bf25270 */
[----:B------:R-:W-:-:S08]  /*07a0*/  UMOV UR5, URZ ;  /* 0x000000ff00057c82 */ /* 0x000fd00008000000 */
.L_x_25:
[----:B0-----:R-:W0:Y:S01]  /*07b0*/  LDC R15, c[0x0][0x380] ;  /* 0x0000e000ff0f7b82 */ /* 0x001e220000000800 */
[----:B------:R-:W-:Y:S01]  /*07c0*/  BSSY.RECONVERGENT B0, `(.L_x_22) ;  /* 0x0000013000007945 */ /* 0x000fe20003800200 */
[----:B0-----:R-:W-:-:S13]  /*07d0*/  ISETP.GE.AND P0, PT, R0, R15, PT ;  /* 0x0000000f0000720c */ /* 0x001fda0003f06270 */
[----:B------:R-:W-:Y:S05]  /*07e0*/  @P0 BRA `(.L_x_23) ;  /* 0x0000000000400947 */ /* 0x000fea0003800000 */
[----:B------:R-:W0:Y:S01]  /*07f0*/  LDC R9, c[0x0][0x39c] ;  /* 0x0000e700ff097b82 */ /* 0x000e220000000800 */
[----:B------:R-:W-:Y:S01]  /*0800*/  IMAD R8, R15, UR5, RZ ;  /* 0x000000050f087c24 */ /* 0x000fe2000f8e02ff */
[----:B------:R-:W-:-:S03]  /*0810*/  MOV R13, R0 ;  /* 0x00000000000d7202 */ /* 0x000fc60000000f00 */
[----:B------:R-:W-:-:S03]  /*0820*/  IMAD.IADD R12, R3, 0x1, R8 ;  /* 0x00000001030c7824 */ /* 0x000fc600078e0208 */
[----:B------:R-:W1:Y:S08]  /*0830*/  LDC.64 R4, c[0x0][0x3a0] ;  /* 0x0000e800ff047b82 */ /* 0x000e700000000a00 */
[----:B------:R-:W2:Y:S01]  /*0840*/  LDC.64 R6, c[0x0][0x3a8] ;  /* 0x0000ea00ff067b82 */ /* 0x000ea20000000a00 */
[----:B0-----:R-:W-:-:S07]  /*0850*/  IMAD R14, R9, UR6, R8 ;  /* 0x00000006090e7c24 */ /* 0x001fce000f8e0208 */
.L_x_24:
[----:B0-----:R-:W-:-:S05]  /*0860*/  IADD3 R9, PT, PT, R12, R13, RZ ;  /* 0x0000000d0c097210 */ /* 0x001fca0007ffe0ff */
        /* <DEDUP_REMOVED lines=8> */
.L_x_23:
[----:B------:R-:W-:Y:S05]  /*08f0*/  BSYNC.RECONVERGENT B0 ;  /* 0x0000000000007941 */ /* 0x000fea0003800200 */
.L_x_22:
[----:B------:R-:W1:Y:S01]  /*0900*/  LDCU UR7, c[0x0][0x398] ;  /* 0x00007300ff0777ac */ /* 0x000e620008000800 */
[----:B------:R-:W-:-:S04]  /*0910*/  UIADD3 UR5, UPT, UPT, UR5, 0x1, URZ ;  /* 0x0000000105057890 */ /* 0x000fc8000fffe0ff */
[----:B-1----:R-:W-:-:S09]  /*0920*/  UISETP.NE.AND UP0, UPT, UR5, UR7, UPT ;  /* 0x000000070500728c */ /* 0x002fd2000bf05270 */
[----:B------:R-:W-:Y:S05]  /*0930*/  BRA.U UP0, `(.L_x_25) ;  /* 0xfffffffd009c7547 */ /* 0x000fea000b83ffff */
[----:B------:R-:W-:Y:S05]  /*0940*/  BRA.U UP1, `(.L_x_26) ;  /* 0xfffffffd01847547 */ /* 0x000fea000b83ffff */
[----:B------:R-:W-:Y:S05]  /*0950*/  EXIT ;  /* 0x000000000000794d */ /* 0x000fea0003800000 */
.L_x_27:
        /* <DEDUP_REMOVED lines=10> */
.L_x_64:


//--------------------- .text.ConcatForwardNCHW   --------------------------
	.section	.text.ConcatForwardNCHW,"ax",@progbits
	.align	128
        .global         ConcatForwardNCHW
        .type           ConcatForwardNCHW,@function
        .size           ConcatForwardNCHW,(.L_x_65 - ConcatForwardNCHW)
        .other          ConcatForwardNCHW,@"STO_CUDA_ENTRY STV_DEFAULT"
ConcatForwardNCHW:
.text.ConcatForwardNCHW:
        /* <DEDUP_REMOVED lines=21> */
.L_x_34:
[----:B0-----:R-:W-:-:S05]  /*0150*/  UMOV UR5, URZ ;  /* 0x000000ff00057c82 */ /* 0x001fca0008000000 */
.L_x_33:
        /* <DEDUP_REMOVED lines=12> */
.L_x_32:
        /* <DEDUP_REMOVED lines=9> */
.L_x_31:
[----:B------:R-:W-:Y:S05]  /*02b0*/  BSYNC.RECONVERGENT B0 ;  /* 0x0000000000007941 */ /* 0x000fea0003800200 */
.L_x_30:
        /* <DEDUP_REMOVED lines=10> */
.L_x_29:
[----:B------:R-:W-:Y:S01]  /*0360*/  IMAD R4, R12, R7, R0 ;  /* 0x000000070c047224 */ /* 0x000fe200078e0200 */
[----:B------:R-:W-:-:S06]  /*0370*/  UMOV UR4, URZ ;  /* 0x000000ff00047c82 */ /* 0x000fcc0008000000 */
.L_x_43:
[----:B0-----:R-:W0:Y:S01]  /*0380*/  LDC R5, c[0x0][0x38c] ;  /* 0x0000e300ff057b82 */ /* 0x001e220000000800 */
[----:B------:R-:W-:Y:S01]  /*0390*/  UMOV UR5, URZ ;  /* 0x000000ff00057c82 */ /* 0x000fe20008000000 */
[----:B0-2---:R-:W-:-:S07]  /*03a0*/  IMAD R14, R5, UR4, R0 ;  /* 0x00000004050e7c24 */ /* 0x005fce000f8e0200 */
.L_x_38:
        /* <DEDUP_REMOVED lines=9> */
.L_x_37:
        /* <DEDUP_REMOVED lines=9> */
.L_x_36:
[----:B------:R-:W-:Y:S05]  /*04d0*/  BSYNC.RECONVERGENT B0 ;  /* 0x0000000000007941 */ /* 0x000fea0003800200 */
.L_x_35:
[----:B------:R-:W0:Y:S01]  /*04e0*/  LDCU UR6, c[0x0][0x388] ;  /* 0x00007100ff0677ac */ /* 0x000e220008000800 */
[----:B------:R-:W-:-:S04]  /*04f0*/  UIADD3 UR5, UPT, UPT, UR5, 0x1, URZ ;  /* 0x0000000105057890 */ /* 0x000fc8000fffe0ff */
[----:B0-----:R-:W-:-:S09]  /*0500*/  UISETP.NE.AND UP0, UPT, UR5, UR6, UPT ;  /* 0x000000060500728c */ /* 0x001fd2000bf05270 */
[----:B------:R-:W-:Y:S05]  /*0510*/  BRA.U UP0, `(.L_x_38) ;  /* 0xfffffffd00a47547 */ /* 0x000fea000b83ffff */
[----:B------:R-:W-:-:S05]  /*0520*/  UMOV UR5, URZ ;  /* 0x000000ff00057c82 */ /* 0x000fca0008000000 */
.L_x_42:
        /* <DEDUP_REMOVED lines=11> */
.L_x_41:
[----:B0-----:R-:W-:-:S04]  /*05e0*/  IMAD.IADD R11, R14, 0x1, R5 ;  /* 0x000000010e0b7824 */ /* 0x001fc800078e0205 */
[----:B-1----:R-:W-:-:S06]  /*05f0*/  IMAD.WIDE R10, R11, 0x4, R8 ;  /* 0x000000040b0a7825 */ /* 0x002fcc00078e0208 */
[----:B------:R-:W3:Y:S01]  /*0600*/  LDG.E R11, desc[UR8][R10.64] ;  /* 0x000000080a0b7981 */ /* 0x000ee2000c1e1900 */
[-C--:B------:R-:W-:Y:S02]  /*0610*/  IADD3 R13, PT, PT, R16, R5.reuse, RZ ;  /* 0x00000005100d7210 */ /* 0x080fe40007ffe0ff */
[----:B------:R-:W-:-:S03]  /*0620*/  IADD3 R5, PT, PT, R2, R5, RZ ;  /* 0x0000000502057210 */ /* 0x000fc60007ffe0ff */
[----:B--2---:R-:W-:Y:S01]  /*0630*/  IMAD.WIDE R12, R13, 0x4, R6 ;  /* 0x000000040d0c7825 */ /* 0x004fe200078e0206 */
[----:B------:R-:W-:-:S04]  /*0640*/  ISETP.GE.AND P0, PT, R5, R15, PT ;  /* 0x0000000f0500720c */ /* 0x000fc80003f06270 */
[----:B---3--:R0:W-:Y:S09]  /*0650*/  STG.E desc[UR8][R12.64], R11 ;  /* 0x0000000b0c007986 */ /* 0x0081f2000c101908 */
[----:B------:R-:W-:Y:S05]  /*0660*/  @!P0 BRA `(.L_x_41) ;  /* 0xfffffffc00dc8947 */ /* 0x000fea000383ffff */
.L_x_40:
[----:B------:R-:W-:Y:S05]  /*0670*/  BSYNC.RECONVERGENT B0 ;  /* 0x0000000000007941 */ /* 0x000fea0003800200 */
.L_x_39:
        /* <DEDUP_REMOVED lines=10> */
.L_x_28:
[----:B------:R-:W0:Y:S02]  /*0720*/  LDC R4, c[0x0][0x398] ;  /* 0x0000e600ff047b82 */ /* 0x000e240000000800 */
[----:B0-----:R-:W-:-:S13]  /*0730*/  ISETP.GE.AND P0, PT, R4, 0x1, PT ;  /* 0x000000010400780c */ /* 0x001fda0003f06270 */
[----:B------:R-:W-:Y:S05]  /*0740*/  @!P0 EXIT ;  /* 0x000000000000894d */ /* 0x000fea0003800000 */
[----:B------:R-:W-:-:S05]  /*0750*/  UMOV UR4, URZ ;  /* 0x000000ff00047c82 */ /* 0x000fca0008000000 */
.L_x_48:
[----:B0-----:R-:W0:Y:S01]  /*0760*/  LDCU UR5, c[0x0][0x384] ;  /* 0x00007080ff0577ac */ /* 0x001e220008000800 */
[----:B------:R-:W-:Y:S01]  /*0770*/  UMOV UR6, UR4 ;  /* 0x0000000400067c82 */ /* 0x000fe20008000000 */
[----:B------:R-:W-:-:S04]  /*0780*/  UIADD3 UR4, UPT, UPT, UR4, 0x1, URZ ;  /* 0x0000000104047890 */ /* 0x000fc8000fffe0ff */
[----:B0-----:R-:W-:-:S03]  /*0790*/  UISETP.NE.AND UP1, UPT, UR4, UR5, UPT ;  /* 0x000000050400728c */ /* 0x001fc6000bf25270 */
[----:B------:R-:W-:-:S08]  /*07a0*/  UMOV UR5, URZ ;  /* 0x000000ff00057c82 */ /* 0x000fd00008000000 */
.L_x_47:
        /* <DEDUP_REMOVED lines=11> */
.L_x_46:
[----:B0-----:R-:W-:-:S05]  /*0860*/  IADD3 R9, PT, PT, R12, R13, RZ ;  /* 0x0000000d0c097210 */ /* 0x001fca0007ffe0ff */
        /* <DEDUP_REMOVED lines=8> */
.L_x_45:
[----:B------:R-:W-:Y:S05]  /*08f0*/  BSYNC.RECONVERGENT B0 ;  /* 0x0000000000007941 */ /* 0x000fea0003800200 */
.L_x_44:
[----:B------:R-:W1:Y:S01]  /*0900*/  LDCU UR7, c[0x0][0x398] ;  /* 0x00007300ff0777ac */ /* 0x000e620008000800 */
[----:B------:R-:W-:-:S04]  /*0910*/  UIADD3 UR5, UPT, UPT, UR5, 0x1, URZ ;  /* 0x0000000105057890 */ /* 0x000fc8000fffe0ff */
[----:B-1----:R-:W-:-:S09]  /*0920*/  UISETP.NE.AND UP0, UPT, UR5, UR7, UPT ;  /* 0x000000070500728c */ /* 0x002fd2000bf05270 */
[----:B------:R-:W-:Y:S05]  /*0930*/  BRA.U UP0, `(.L_x_47) ;  /* 0xfffffffd009c7547 */ /* 0x000fea000b83ffff */
[----:B------:R-:W-:Y:S05]  /*0940*/  BRA.U UP1, `(.L_x_48) ;  /* 0xfffffffd01847547 */ /* 0x000fea000b83ffff */
[----:B------:R-:W-:Y:S05]  /*0950*/  EXIT ;  /* 0x000000000000794d */ /* 0x000fea0003800000 */
.L_x_49:
        /* <DEDUP_REMOVED lines=10> */
.L_x_65:


//--------------------- .text.MSELossbyBatches    --------------------------
	.section	.text.MSELossbyBatches,"ax",@progbits
	.align	128
        .global         MSELossbyBatches
        .type           MSELossbyBatches,@function
        .size           MSELossbyBatches,(.L_x_66 - MSELossbyBatches)
        .other          MSELossbyBatches,@"STO_CUDA_ENTRY STV_DEFAULT"
MSELossbyBatches:
.text.MSELossbyBatches:
[----:B------:R-:W-:Y:S01]  /*0000*/  LDC R1, c[0x0][0x37c] ;  /* 0x0000df00ff017b82 */ /* 0x000fe20000000800 */
[----:B------:R-:W0:Y:S07]  /*0010*/  S2R R0, SR_TID.X ;  /* 0x0000000000007919 */ /* 0x000e2e0000002100 */
[----:B------:R-:W0:Y:S01]  /*0020*/  S2UR UR4, SR_CTAID.X ;  /* 0x00000000000479c3 */ /* 0x000e220000002500 */
[----:B------:R-:W1:Y:S07]  /*0030*/  LDCU UR5, c[0x0][0x380] ;  /* 0x00007000ff0577ac */ /* 0x000e6e0008000800 */
[----:B------:R-:W0:Y:S02]  /*0040*/  LDC R19, c[0x0][0x360] ;  /* 0x0000d800ff137b82 */ /* 0x000e240000000800 */
[----:B0-----:R-:W-:-:S05]  /*0050*/  IMAD R0, R19, UR4, R0 ;  /* 0x0000000413007c24 */ /* 0x001fca000f8e0200 */
[----:B-1----:R-:W-:-:S13]  /*0060*/  ISETP.GE.AND P0, PT, R0, UR5, PT ;  /* 0x0000000500007c0c */ /* 0x002fda000bf06270 */
[----:B------:R-:W-:Y:S05]  /*0070*/  @P0 EXIT ;  /* 0x000000000000094d */ /* 0x000fea0003800000 */
[----:B------:R-:W0:Y:S01]  /*0080*/  S2R R16, SR_TID.Y ;  /* 0x0000000000107919 */ /* 0x000e220000002200 */
[----:B------:R-:W0:Y:S01]  /*0090*/  S2UR UR4, SR_CTAID.Y ;  /* 0x00000000000479c3 */ /* 0x000e220000002600 */
[----:B------:R-:W1:Y:S07]  /*00a0*/  LDCU.64 UR8, c[0x0][0x358] ;  /* 0x00006b00ff0877ac */ /* 0x000e6e0008000a00 */
[----:B------:R-:W0:Y:S01]  /*00b0*/  LDC R17, c[0x0][0x364] ;  /* 0x0000d900ff117b82 */ /* 0x000e220000000800 */
[----:B------:R-:W2:Y:S01]  /*00c0*/  LDCU UR5, c[0x0][0x374] ;  /* 0x00006e80ff0577ac */ /* 0x000ea20008000800 */
[----:B------:R-:W3:Y:S02]  /*00d0*/  LDCU UR6, c[0x0][0x370] ;  /* 0x00006e00ff0677ac */ /* 0x000ee40008000800 */
[----:B---3--:R-:W-:-:S02]  /*00e0*/  IMAD R19, R19, UR6, RZ ;  /* 0x0000000613137c24 */ /* 0x008fc4000f8e02ff */
[C---:B0-----:R-:W-:Y:S02]  /*00f0*/  IMAD R16, R17.reuse, UR4, R16 ;  /* 0x0000000411107c24 */ /* 0x041fe4000f8e0210 */
[----:B-12---:R-:W-:-:S07]  /*0100*/  IMAD R17, R17, UR5, RZ ;  /* 0x0000000511117c24 */ /* 0x006fce000f8e02ff */
.L_x_53:
[----:B0-----:R-:W0:Y:S01]  /*0110*/  LDC R25, c[0x0][0x384] ;  /* 0x0000e100ff197b82 */ /* 0x001e220000000800 */
[----:B------:R-:W-:Y:S01]  /*0120*/  BSSY.RECONVERGENT B0, `(.L_x_50) ;  /* 0x0000016000007945 */ /* 0x000fe20003800200 */
[----:B0-----:R-:W-:-:S13]  /*0130*/  ISETP.GE.AND P0, PT, R16, R25, PT ;  /* 0x000000191000720c */ /* 0x001fda0003f06270 */
[----:B------:R-:W-:Y:S05]  /*0140*/  @P0 BRA `(.L_x_51) ;  /* 0x00000000004c0947 */ /* 0x000fea0003800000 */
[----:B------:R-:W0:Y:S01]  /*0150*/  LDC.64 R8, c[0x0][0x3a0] ;  /* 0x0000e800ff087b82 */ /* 0x000e220000000a00 */
[----:B------:R-:W-:-:S07]  /*0160*/  MOV R18, R16 ;  /* 0x0000001000127202 */ /* 0x000fce0000000f00 */
[----:B------:R-:W1:Y:S08]  /*0170*/  LDC.64 R2, c[0x0][0x388] ;  /* 0x0000e200ff027b82 */ /* 0x000e700000000a00 */
[----:B------:R-:W2:Y:S08]  /*0180*/  LDC.64 R4, c[0x0][0x390] ;  /* 0x0000e400ff047b82 */ /* 0x000eb00000000a00 */
[----:B------:R-:W3:Y:S01]  /*0190*/  LDC.64 R6, c[0x0][0x398] ;  /* 0x0000e600ff067b82 */ /* 0x000ee20000000a00 */
[----:B0-----:R-:W-:-:S07]  /*01a0*/  IMAD.WIDE R8, R0, 0x4, R8 ;  /* 0x0000000400087825 */ /* 0x001fce00078e0208 */
.L_x_52:
[----:B0-----:R-:W-:-:S04]  /*01b0*/  IMAD R15, R0, R25, R18 ;  /* 0x00000019000f7224 */ /* 0x001fc800078e0212 */
[----:B---3--:R-:W-:-:S04]  /*01c0*/  IMAD.WIDE R10, R15, 0x4, R6 ;  /* 0x000000040f0a7825 */ /* 0x008fc800078e0206 */
[----:B--2---:R-:W-:Y:S02]  /*01d0*/  IMAD.WIDE R12, R15, 0x4, R4 ;  /* 0x000000040f0c7825 */ /* 0x004fe400078e0204 */
[----:B------:R-:W2:Y:S04]  /*01e0*/  LDG.E R10, desc[UR8][R10.64] ;  /* 0x000000080a0a7981 */ /* 0x000ea8000c1e1900 */
[----:B------:R-:W2:Y:S01]  /*01f0*/  LDG.E R13, desc[UR8][R12.64] ;  /* 0x000000080c0d7981 */ /* 0x000ea2000c1e1900 */
[----:B------:R-:W-:Y:S01]  /*0200*/  IADD3 R18, PT, PT, R17, R18, RZ ;  /* 0x0000001211127210 */ /* 0x000fe20007ffe0ff */
[----:B-1----:R-:W-:-:S03]  /*0210*/  IMAD.WIDE R14, R15, 0x4, R2 ;  /* 0x000000040f0e7825 */ /* 0x002fc600078e0202 */
[----:B------:R-:W-:Y:S01]  /*0220*/  ISETP.GE.AND P0, PT, R18, R25, PT ;  /* 0x000000191200720c */ /* 0x000fe20003f06270 */
[----:B--2---:R-:W-:-:S04]  /*0230*/  FADD R21, R10, -R13 ;  /* 0x8000000d0a157221 */ /* 0x004fc80000000000 */
[----:B------:R-:W-:Y:S01]  /*0240*/  FMUL.D2 R23, R21, R21 ;  /* 0x0000001515177220 */ /* 0x000fe20000300000 */
[----:B------:R0:W-:Y:S04]  /*0250*/  STG.E desc[UR8][R14.64], R21 ;  /* 0x000000150e007986 */ /* 0x0001e8000c101908 */
[----:B------:R0:W-:Y:S03]  /*0260*/  REDG.E.ADD.F32.FTZ.RN.STRONG.GPU desc[UR8][R8.64], R23 ;  /* 0x00000017080079a6 */ /* 0x0001e6000c12f308 */
[----:B------:R-:W-:Y:S05]  /*0270*/  @!P0 BRA `(.L_x_52) ;  /* 0xfffffffc00cc8947 */ /* 0x000fea000383ffff */
.L_x_51:
[----:B------:R-:W-:Y:S05]  /*0280*/  BSYNC.RECONVERGENT B0 ;  /* 0x0000000000007941 */ /* 0x000fea0003800200 */
.L_x_50:
[----:B------:R-:W1:Y:S01]  /*0290*/  LDCU UR4, c[0x0][0x380] ;  /* 0x00007000ff0477ac */ /* 0x000e620008000800 */
[----:B------:R-:W-:-:S04]  /*02a0*/  IADD3 R0, PT, PT, R19, R0, RZ ;  /* 0x0000000013007210 */ /* 0x000fc80007ffe0ff */
[----:B-1----:R-:W-:-:S13]  /*02b0*/  ISETP.GE.AND P0, PT, R0, UR4, PT ;  /* 0x0000000400007c0c */ /* 0x002fda000bf06270 */
[----:B------:R-:W-:Y:S05]  /*02c0*/  @!P0 BRA `(.L_x_53) ;  /* 0xfffffffc00908947 */ /* 0x000fea000383ffff */
[----:B------:R-:W-:Y:S05]  /*02d0*/  EXIT ;  /* 0x000000000000794d */ /* 0x000fea0003800000 */
.L_x_54:
        /* <DEDUP_REMOVED lines=10> */
.L_x_66:


//--------------------- .text.MSELoss             --------------------------
	.section	.text.MSELoss,"ax",@progbits
	.align	128
        .global         MSELoss
        .type           MSELoss,@function
        .size           MSELoss,(.L_x_67 - MSELoss)
        .other          MSELoss,@"STO_CUDA_ENTRY STV_DEFAULT"
MSELoss:
.text.MSELoss:
[----:B------:R-:W-:Y:S01]  /*0000*/  LDC R1, c[0x0][0x37c] ;  /* 0x0000df00ff017b82 */ /* 0x000fe20000000800 */
[----:B------:R-:W0:Y:S07]  /*0010*/  S2R R0, SR_TID.X ;  /* 0x0000000000007919 */ /* 0x000e2e0000002100 */
[----:B------:R-:W0:Y:S01]  /*0020*/  S2UR UR6, SR_CTAID.X ;  /* 0x00000000000679c3 */ /* 0x000e220000002500 */
[----:B------:R-:W1:Y:S01]  /*0030*/  LDCU UR7, c[0x0][0x380] ;  /* 0x00007000ff0777ac */ /* 0x000e620008000800 */
[----:B------:R-:W2:Y:S06]  /*0040*/  LDCU.64 UR4, c[0x0][0x358] ;  /* 0x00006b00ff0477ac */ /* 0x000eac0008000a00 */
[----:B------:R-:W0:Y:S08]  /*0050*/  LDC R17, c[0x0][0x360] ;  /* 0x0000d800ff117b82 */ /* 0x000e300000000800 */
[----:B------:R-:W2:Y:S01]  /*0060*/  LDC.64 R2, c[0x0][0x3a0] ;  /* 0x0000e800ff027b82 */ /* 0x000ea20000000a00 */
[----:B0-----:R-:W-:-:S05]  /*0070*/  IMAD R0, R17, UR6, R0 ;  /* 0x0000000611007c24 */ /* 0x001fca000f8e0200 */
[----:B-1----:R-:W-:Y:S01]  /*0080*/  ISETP.GE.AND P0, PT, R0, UR7, PT ;  /* 0x0000000700007c0c */ /* 0x002fe2000bf06270 */
[----:B--2---:R0:W-:-:S12]  /*0090*/  STG.E desc[UR4][R2.64], RZ ;  /* 0x000000ff02007986 */ /* 0x0041d8000c101904 */
[----:B0-----:R-:W-:Y:S05]  /*00a0*/  @P0 EXIT ;  /* 0x000000000000094d */ /* 0x001fea0003800000 */
[----:B------:R-:W0:Y:S01]  /*00b0*/  LDC.64 R4, c[0x0][0x388] ;  /* 0x0000e200ff047b82 */ /* 0x000e220000000a00 */
[----:B------:R-:W1:Y:S07]  /*00c0*/  LDCU UR6, c[0x0][0x370] ;  /* 0x00006e00ff0677ac */ /* 0x000e6e0008000800 */
[----:B------:R-:W2:Y:S08]  /*00d0*/  LDC.64 R6, c[0x0][0x390] ;  /* 0x0000e400ff067b82 */ /* 0x000eb00000000a00 */
[----:B------:R-:W3:Y:S01]  /*00e0*/  LDC.64 R8, c[0x0][0x398] ;  /* 0x0000e600ff087b82 */ /* 0x000ee20000000a00 */
[----:B-1----:R-:W-:-:S07]  /*00f0*/  IMAD R17, R17, UR6, RZ ;  /* 0x0000000611117c24 */ /* 0x002fce000f8e02ff */
.L_x_55:
[----:B---3--:R-:W-:-:S04]  /*0100*/  IMAD.WIDE R10, R0, 0x4, R8 ;  /* 0x00000004000a7825 */ /* 0x008fc800078e0208 */
[C---:B--2---:R-:W-:Y:S02]  /*0110*/  IMAD.WIDE R12, R0.reuse, 0x4, R6 ;  /* 0x00000004000c7825 */ /* 0x044fe400078e0206 */
[----:B------:R-:W2:Y:S04]  /*0120*/  LDG.E R10, desc[UR4][R10.64] ;  /* 0x000000040a0a7981 */ /* 0x000ea8000c1e1900 */
[----:B------:R-:W2:Y:S01]  /*0130*/  LDG.E R13, desc[UR4][R12.64] ;  /* 0x000000040c0d7981 */ /* 0x000ea2000c1e1900 */
[----:B01----:R-:W-:Y:S01]  /*0140*/  IMAD.WIDE R14, R0, 0x4, R4 ;  /* 0x00000004000e7825 */ /* 0x003fe200078e0204 */
[----:B------:R-:W-:-:S04]  /*0150*/  IADD3 R0, PT, PT, R17, R0, RZ ;  /* 0x0000000011007210 */ /* 0x000fc80007ffe0ff */
[----:B------:R-:W-:Y:S01]  /*0160*/  ISETP.GE.AND P0, PT, R0, UR7, PT ;  /* 0x0000000700007c0c */ /* 0x000fe2000bf06270 */
[----:B--2---:R-:W-:-:S04]  /*0170*/  FADD R19, R10, -R13 ;  /* 0x8000000d0a137221 */ /* 0x004fc80000000000 */
[----:B------:R-:W-:Y:S01]  /*0180*/  FMUL.D2 R21, R19, R19 ;  /* 0x0000001313157220 */ /* 0x000fe20000300000 */
[----:B------:R1:W-:Y:S04]  /*0190*/  STG.E desc[UR4][R14.64], R19 ;  /* 0x000000130e007986 */ /* 0x0003e8000c101904 */
[----:B------:R1:W-:Y:S03]  /*01a0*/  REDG.E.ADD.F32.FTZ.RN.STRONG.GPU desc[UR4][R2.64], R21 ;  /* 0x00000015020079a6 */ /* 0x0003e6000c12f304 */
[----:B------:R-:W-:Y:S05]  /*01b0*/  @!P0 BRA `(.L_x_55) ;  /* 0xfffffffc00d08947 */ /* 0x000fea000383ffff */
[----:B------:R-:W-:Y:S05]  /*01c0*/  EXIT ;  /* 0x000000000000794d */ /* 0x000fea0003800000 */
.L_x_56:
        /* <DEDUP_REMOVED lines=11> */
.L_x_67:


//--------------------- .text.backwardleakyfloat  --------------------------
	.section	.text.backwardleakyfloat,"ax",@progbits
	.align	128
        .global         backwardleakyfloat
        .type           backwardleakyfloat,@function
        .size           backwardleakyfloat,(.L_x_68 - backwardleakyfloat)
        .other          backwardleakyfloat,@"STO_CUDA_ENTRY STV_DEFAULT"
backwardleakyfloat:
.text.backwardleakyfloat:
        /* <DEDUP_REMOVED lines=8> */
[----:B------:R-:W0:Y:S01]  /*0080*/  LDC.64 R8, c[0x0][0x388] ;  /* 0x0000e200ff087b82 */ /* 0x000e220000000a00 */
[----:B------:R-:W1:Y:S01]  /*0090*/  LDCU UR4, c[0x0][0x370] ;  /* 0x00006e00ff0477ac */ /* 0x000e620008000800 */
[----:B------:R-:W2:Y:S06]  /*00a0*/  LDCU.64 UR6, c[0x0][0x358] ;  /* 0x00006b00ff0677ac */ /* 0x000eac0008000a00 */
[----:B------:R-:W3:Y:S01]  /*00b0*/  LDC.64 R12, c[0x0][0x390] ;  /* 0x0000e400ff0c7b82 */ /* 0x000ee20000000a00 */
[----:B------:R-:W4:Y:S07]  /*00c0*/  LDCU UR5, c[0x0][0x380] ;  /* 0x00007000ff0577ac */ /* 0x000f2e0008000800 */
[----:B------:R-:W0:Y:S01]  /*00d0*/  LDC.64 R10, c[0x0][0x398] ;  /* 0x0000e600ff0a7b82 */ /* 0x000e220000000a00 */
[----:B-1----:R-:W-:-:S07]  /*00e0*/  IMAD R15, R15, UR4, RZ ;  /* 0x000000040f0f7c24 */ /* 0x002fce000f8e02ff */
.L_x_57:
[----:B0-----:R-:W-:-:S06]  /*00f0*/  IMAD.WIDE R2, R0, 0x4, R8 ;  /* 0x0000000400027825 */ /* 0x001fcc00078e0208 */
[----:B--2---:R-:W2:Y:S01]  /*0100*/  LDG.E R2, desc[UR6][R2.64] ;  /* 0x0000000602027981 */ /* 0x004ea2000c1e1900 */
[----:B------:R-:W-:-:S05]  /*0110*/  IMAD.WIDE R4, R0, 0x4, R10 ;  /* 0x0000000400047825 */ /* 0x000fca00078e020a */
[----:B-1----:R-:W5:Y:S01]  /*0120*/  LDG.E R17, desc[UR6][R4.64] ;  /* 0x0000000604117981 */ /* 0x002f62000c1e1900 */
[----:B---3--:R-:W-:Y:S01]  /*0130*/  IMAD.WIDE R6, R0, 0x4, R12 ;  /* 0x0000000400067825 */ /* 0x008fe200078e020c */
[----:B------:R-:W-:Y:S02]  /*0140*/  IADD3 R0, PT, PT, R15, R0, RZ ;  /* 0x000000000f007210 */ /* 0x000fe40007ffe0ff */
[----:B--2---:R-:W-:-:S13]  /*0150*/  FSETP.GT.AND P0, PT, R2, RZ, PT ;  /* 0x000000ff0200720b */ /* 0x004fda0003f04000 */
[----:B------:R-:W5:Y:S02]  /*0160*/  @!P0 LDC R14, c[0x0][0x3a0] ;  /* 0x0000e800ff0e8b82 */ /* 0x000f640000000800 */
[----:B-----5:R-:W-:Y:S01]  /*0170*/  @!P0 FMUL R17, R17, R14 ;  /* 0x0000000e11118220 */ /* 0x020fe20000400000 */
[----:B----4-:R-:W-:-:S04]  /*0180*/  ISETP.GE.AND P0, PT, R0, UR5, PT ;  /* 0x0000000500007c0c */ /* 0x010fc8000bf06270 */
[----:B------:R1:W-:Y:S09]  /*0190*/  STG.E desc[UR6][R6.64], R17 ;  /* 0x0000001106007986 */ /* 0x0003f2000c101906 */
[----:B------:R-:W-:Y:S05]  /*01a0*/  @!P0 BRA `(.L_x_57) ;  /* 0xfffffffc00d08947 */ /* 0x000fea000383ffff */
[----:B------:R-:W-:Y:S05]  /*01b0*/  EXIT ;  /* 0x000000000000794d */ /* 0x000fea0003800000 */
.L_x_58:
        /* <DEDUP_REMOVED lines=12> */
.L_x_68:


//--------------------- .text.forwardleakyfloat   --------------------------
	.section	.text.forwardleakyfloat,"ax",@progbits
	.align	128
        .global         forwardleakyfloat
        .type           forwardleakyfloat,@function
        .size           forwardleakyfloat,(.L_x_69 - forwardleakyfloat)
        .other          forwardleakyfloat,@"STO_CUDA_ENTRY STV_DEFAULT"
forwardleakyfloat:
.text.forwardleakyfloat:
        /* <DEDUP_REMOVED lines=12> */
[----:B------:R-:W4:Y:S01]  /*00c0*/  LDCU UR8, c[0x0][0x398] ;  /* 0x00007300ff0877ac */ /* 0x000f220008000800 */
[----:B-1----:R-:W-:-:S07]  /*00d0*/  IMAD R11, R11, UR4, RZ ;  /* 0x000000040b0b7c24 */ /* 0x002fce000f8e02ff */
.L_x_59:
[----:B0-----:R-:W-:-:S05]  /*00e0*/  IMAD.WIDE R2, R0, 0x4, R6 ;  /* 0x0000000400027825 */ /* 0x001fca00078e0206 */
[----:B-12---:R-:W2:Y:S01]  /*00f0*/  LDG.E R13, desc[UR6][R2.64] ;  /* 0x00000006020d7981 */ /* 0x006ea2000c1e1900 */
[----:B---3--:R-:W-:Y:S01]  /*0100*/  IMAD.WIDE R4, R0, 0x4, R8 ;  /* 0x0000000400047825 */ /* 0x008fe200078e0208 */
[----:B------:R-:W-:Y:S02]  /*0110*/  IADD3 R0, PT, PT, R11, R0, RZ ;  /* 0x000000000b007210 */ /* 0x000fe40007ffe0ff */
[----:B--2---:R-:W-:-:S13]  /*0120*/  FSETP.GT.AND P0, PT, R13, RZ, PT ;  /* 0x000000ff0d00720b */ /* 0x004fda0003f04000 */
[----:B----4-:R-:W-:Y:S01]  /*0130*/  @!P0 FMUL R13, R13, UR8 ;  /* 0x000000080d0d8c20 */ /* 0x010fe20008400000 */
[----:B------:R-:W-:-:S04]  /*0140*/  ISETP.GE.AND P0, PT, R0, UR5, PT ;  /* 0x0000000500007c0c */ /* 0x000fc8000bf06270 */
[----:B------:R1:W-:Y:S09]  /*0150*/  STG.E desc[UR6][R4.64], R13 ;  /* 0x0000000d04007986 */ /* 0x0003f2000c101906 */
[----:B------:R-:W-:Y:S05]  /*0160*/  @!P0 BRA `(.L_x_59) ;  /* 0xfffffffc00dc8947 */ /* 0x000fea000383ffff */
[----:B------:R-:W-:Y:S05]  /*0170*/  EXIT ;  /* 0x000000000000794d */ /* 0x000fea0003800000 */
.L_x_60:
        /* <DEDUP_REMOVED lines=16> */
.L_x_69:


//--------------------- .text.backwardleakyfloatalpha --------------------------
	.section	.text.backwardleakyfloatalpha,"ax",@progbits
	.align	128
        .global         backwardleakyfloatalpha
        .type           backwardleakyfloatalpha,@function
        .size           backwardleakyfloatalpha,(.L_x_70 - backwardleakyfloatalpha)
        .other          backwardleakyfloatalpha,@"STO_CUDA_ENTRY STV_DEFAULT"
backwardleakyfloatalpha:
.text.backwardleakyfloatalpha:
        /* <DEDUP_REMOVED lines=13> */
[----:B------:R-:W0:Y:S06]  /*00d0*/  LDCU UR5, c[0x0][0x3a4] ;  /* 0x00007480ff0577ac */ /* 0x000e2c0008000800 */
[----:B------:R-:W0:Y:S01]  /*00e0*/  LDC.64 R6, c[0x0][0x398] ;  /* 0x0000e600ff067b82 */ /* 0x000e220000000a00 */
[----:B-1----:R-:W-:-:S07]  /*00f0*/  IMAD R15, R15, UR4, RZ ;  /* 0x000000040f0f7c24 */ /* 0x002fce000f8e02ff */
.L_x_61:
[----:B0-----:R-:W-:-:S06]  /*0100*/  IMAD.WIDE R8, R0, 0x4, R2 ;  /* 0x0000000400087825 */ /* 0x001fcc00078e0202 */
[----:B--2---:R-:W2:Y:S01]  /*0110*/  LDG.E R8, desc[UR6][R8.64] ;  /* 0x0000000608087981 */ /* 0x004ea2000c1e1900 */
[----:B------:R-:W-:-:S05]  /*0120*/  IMAD.WIDE R10, R0, 0x4, R6 ;  /* 0x00000004000a7825 */ /* 0x000fca00078e0206 */
[----:B------:R-:W5:Y:S01]  /*0130*/  LDG.E R14, desc[UR6][R10.64] ;  /* 0x000000060a0e7981 */ /* 0x000f62000c1e1900 */
[----:B------:R-:W-:Y:S05]  /*0140*/  WARPSYNC.ALL ;  /* 0x0000000000007948 */ /* 0x000fea0003800000 */
[----:B--2---:R-:W-:-:S13]  /*0150*/  FSETP.GT.AND P0, PT, R8, RZ, PT ;  /* 0x000000ff0800720b */ /* 0x004fda0003f04000 */
[----:B-1----:R-:W5:Y:S02]  /*0160*/  @!P0 LDC R13, c[0x0][0x3a0] ;  /* 0x0000e800ff0d8b82 */ /* 0x002f640000000800 */
[----:B-----5:R-:W-:Y:S01]  /*0170*/  @!P0 FMUL R14, R14, R13 ;  /* 0x0000000d0e0e8220 */ /* 0x020fe20000400000 */
[----:B---3--:R-:W-:Y:S01]  /*0180*/  IMAD.WIDE R12, R0, 0x4, R4 ;  /* 0x00000004000c7825 */ /* 0x008fe200078e0204 */
[----:B------:R-:W-:-:S03]  /*0190*/  IADD3 R0, PT, PT, R15, R0, RZ ;  /* 0x000000000f007210 */ /* 0x000fc60007ffe0ff */
[----:B------:R-:W-:Y:S01]  /*01a0*/  FMUL R17, R14, UR5 ;  /* 0x000000050e117c20 */ /* 0x000fe20008400000 */
[----:B----4-:R-:W-:-:S04]  /*01b0*/  ISETP.GE.AND P0, PT, R0, UR8, PT ;  /* 0x0000000800007c0c */ /* 0x010fc8000bf06270 */
[----:B------:R1:W-:Y:S01]  /*01c0*/  STG.E desc[UR6][R12.64], R17 ;  /* 0x000000110c007986 */ /* 0x0003e2000c101906 */
[----:B------:R-:W-:Y:S08]  /*01d0*/  BAR.SYNC.DEFER_BLOCKING 0x0 ;  /* 0x0000000000007b1d */ /* 0x000ff00000010000 */
[----:B------:R-:W-:Y:S05]  /*01e0*/  @!P0 BRA `(.L_x_61) ;  /* 0xfffffffc00c48947 */ /* 0x000fea000383ffff */
[----:B------:R-:W-:Y:S05]  /*01f0*/  EXIT ;  /* 0x000000000000794d */ /* 0x000fea0003800000 */
.L_x_62:
        /* <DEDUP_REMOVED lines=16> */
.L_x_70:


//--------------------- .nv.shared.reserved.0     --------------------------
	.section	.nv.shared.reserved.0,"aw",@nobits
	.weak		__nv_reservedSMEM_offset_0_alias
	.size		__nv_reservedSMEM_offset_0_alias, 0, 64
	.other		__nv_reservedSMEM_offset_0_alias,@"STO_CUDA_RESERVED_SHARED STV_DEFAULT"
__nv_reservedSMEM_offset_0_alias:
	.zero		0
	.zero		64


//--------------------- .nv.constant0.MakePlanarImageBatchesUint8 --------------------------
	.section	.nv.constant0.MakePlanarImageBatchesUint8,"a",@progbits
	.sectionflags	@""
	.align	4
.nv.constant0.MakePlanarImageBatchesUint8:
	.zero		928


//--------------------- .nv.constant0.ConcatBackwardNCHW --------------------------
	.section	.nv.constant0.ConcatBackwardNCHW,"a",@progbits
	.sectionflags	@""
	.align	4
.nv.constant0.ConcatBackwardNCHW:
	.zero		944


//--------------------- .nv.constant0.ConcatForwardNCHW --------------------------
	.section	.nv.constant0.ConcatForwardNCHW,"a",@progbits
	.sectionflags	@""
	.align	4
.nv.constant0.ConcatForwardNCHW:
	.zero		944


//--------------------- .nv.constant0.MSELossbyBatches --------------------------
	.section	.nv.constant0.MSELossbyBatches,"a",@progbits
	.sectionflags	@""
	.align	4
.nv.constant0.MSELossbyBatches:
	.zero		936


//--------------------- .nv.constant0.MSELoss     --------------------------
	.section	.nv.constant0.MSELoss,"a",@progbits
	.sectionflags	@""
	.align	4
.nv.constant0.MSELoss:
	.zero		944


//--------------------- .nv.constant0.backwardleakyfloat --------------------------
	.section	.nv.constant0.backwardleakyfloat,"a",@progbits
	.sectionflags	@""
	.align	4
.nv.constant0.backwardleakyfloat:
	.zero		932


//--------------------- .nv.constant0.forwardleakyfloat --------------------------
	.section	.nv.constant0.forwardleakyfloat,"a",@progbits
	.sectionflags	@""
	.align	4
.nv.constant0.forwardleakyfloat:
	.zero		924


//--------------------- .nv.constant0.backwardleakyfloatalpha --------------------------
	.section	.nv.constant0.backwardleakyfloatalpha,"a",@progbits
	.sectionflags	@""
	.align	4
.nv.constant0.backwardleakyfloatalpha:
	.zero		936


//--------------------- SYMBOLS --------------------------

	.type		.nv.reservedSmem.offset0,@object
	.size		.nv.reservedSmem.offset0,0x4
